# CuTe-DSL kernel — source=cudnn_frontend_dsl family=gemm_swiglu_bs
# config = {"ab_dtype": "Float4E2M1FN", "sf_vec": 16, "vector_f32": true, "mma_mn": [128, 128], "cluster_mn": [1, 1]}


// ===== COMPILED SASS (sm_100a) =====

	.target	sm_100a

	.elftype	@"ET_EXEC"


//--------------------- .note.nv.tkinfo           --------------------------
	.section	.note.nv.tkinfo,"",@"SHT_NOTE"
	.sectionflags	@"SHF_NOTE_NV_TKINFO"
	.tkinfo
        /*0018*/ 	.word	0x00000081
        /*0030*/ 	.string	""
        /*0030*/ 	.string	"ptxas"
        /*0030*/ 	.string	"Cuda compilation tools, release 12.9, V12.9.83"
        /*0030*/ 	.string	"Build system must define TOOLS_VERSION_EXTENDED"
        /*0030*/ 	.string	"-O 3 -arch sm_100a "



//--------------------- .note.nv.cuver            --------------------------
	.section	.note.nv.cuver,"",@"SHT_NOTE"
	.sectionflags	@"SHF_NOTE_NV_CUVER"
        /*0018*/ 	.short	0x0001
        /*001a*/ 	.short	0x0064
        /*001c*/ 	.short	0x0001
        /*001e*/ 	.short	0x0000
        /*0020*/ 	.short	0x0001
        /*0022*/ 	.short	0x0000


//--------------------- .nv.info                  --------------------------
	.section	.nv.info,"",@"SHT_CUDA_INFO"
	.align	4


	//----- nvinfo : EIATTR_REGCOUNT
	.align		4
        /*0000*/ 	.byte	0x04, 0x2f
        /*0002*/ 	.short	(.L_4 - .L_3)
	.align		4
.L_3:
        /*0004*/ 	.word	index@(kernel_cutlass_kernel_cudnngemm_swigludense_blockscaled_gemm_persistent_swiglu_interleaved_quantSm100BlockScaledPersistentDenseGemmKernel_object_at__TiledMMA_ThrLayoutVMNK11110000_Permuta_0)
        /*0008*/ 	.word	0x00000065


	//----- nvinfo : EIATTR_FRAME_SIZE
	.align		4
.L_4:
        /*000c*/ 	.byte	0x04, 0x11
        /*000e*/ 	.short	(.L_6 - .L_5)
	.align		4
.L_5:
        /*0010*/ 	.word	index@($__internal_2_$__cuda_sm10x_tcgen05_guardrail_trap_unallocated_columns_being_dealloced)
        /*0014*/ 	.word	0x00000000


	//----- nvinfo : EIATTR_FRAME_SIZE
	.align		4
.L_6:
        /*0018*/ 	.byte	0x04, 0x11
        /*001a*/ 	.short	(.L_8 - .L_7)
	.align		4
.L_7:
        /*001c*/ 	.word	index@($__internal_1_$__cuda_sm10x_tcgen05_guardrail_trap_phase_invalid_during_alloc)
        /*0020*/ 	.word	0x00000000


	//----- nvinfo : EIATTR_FRAME_SIZE
	.align		4
.L_8:
        /*0024*/ 	.byte	0x04, 0x11
        /*0026*/ 	.short	(.L_10 - .L_9)
	.align		4
.L_9:
        /*0028*/ 	.word	index@($__internal_0_$__cuda_sm10x_tcgen05_guardrail_trap_col_being_dealloced_not_returned_by_alloc)
        /*002c*/ 	.word	0x00000000


	//----- nvinfo : EIATTR_FRAME_SIZE
	.align		4
.L_10:
        /*0030*/ 	.byte	0x04, 0x11
        /*0032*/ 	.short	(.L_12 - .L_11)
	.align		4
.L_11:
        /*0034*/ 	.word	index@(kernel_cutlass_kernel_cudnngemm_swigludense_blockscaled_gemm_persistent_swiglu_interleaved_quantSm100BlockScaledPersistentDenseGemmKernel_object_at__TiledMMA_ThrLayoutVMNK11110000_Permuta_0)
        /*0038*/ 	.word	0x00000000


	//----- nvinfo : EIATTR_MIN_STACK_SIZE
	.align		4
.L_12:
        /*003c*/ 	.byte	0x04, 0x12
        /*003e*/ 	.short	(.L_14 - .L_13)
	.align		4
.L_13:
        /*0040*/ 	.word	index@(kernel_cutlass_kernel_cudnngemm_swigludense_blockscaled_gemm_persistent_swiglu_interleaved_quantSm100BlockScaledPersistentDenseGemmKernel_object_at__TiledMMA_ThrLayoutVMNK11110000_Permuta_0)
        /*0044*/ 	.word	0x00000000
.L_14:


//--------------------- .nv.info.kernel_cutlass_kernel_cudnngemm_swigludense_blockscaled_gemm_persistent_swiglu_interleaved_quantSm100BlockScaledPersistentDenseGemmKernel_object_at__TiledMMA_ThrLayoutVMNK11110000_Permuta_0 --------------------------
	.section	.nv.info.kernel_cutlass_kernel_cudnngemm_swigludense_blockscaled_gemm_persistent_swiglu_interleaved_quantSm100BlockScaledPersistentDenseGemmKernel_object_at__TiledMMA_ThrLayoutVMNK11110000_Permuta_0,"",@"SHT_CUDA_INFO"
	.sectionflags	@""
	.align	4


	//----- nvinfo : EIATTR_CUDA_API_VERSION
	.align		4
        /*0000*/ 	.byte	0x04, 0x37
        /*0002*/ 	.short	(.L_16 - .L_15)
.L_15:
        /*0004*/ 	.word	0x00000081


	//----- nvinfo : EIATTR_KPARAM_INFO
	.align		4
.L_16:
        /*0008*/ 	.byte	0x04, 0x17
        /*000a*/ 	.short	(.L_18 - .L_17)
.L_17:
        /*000c*/ 	.word	0x00000000
        /*0010*/ 	.short	0x000b
        /*0012*/ 	.short	0x0364
        /*0014*/ 	.byte	0x00, 0xf0, 0x11, 0x00


	//----- nvinfo : EIATTR_KPARAM_INFO
	.align		4
.L_18:
        /*0018*/ 	.byte	0x04, 0x17
        /*001a*/ 	.short	(.L_20 - .L_19)
.L_19:
        /*001c*/ 	.word	0x00000000
        /*0020*/ 	.short	0x000a
        /*0022*/ 	.short	0x0358
        /*0024*/ 	.byte	0x00, 0xf0, 0x31, 0x00


	//----- nvinfo : EIATTR_KPARAM_INFO
	.align		4
.L_20:
        /*0028*/ 	.byte	0x04, 0x17
        /*002a*/ 	.short	(.L_22 - .L_21)
.L_21:
        /*002c*/ 	.word	0x00000000
        /*0030*/ 	.short	0x0009
        /*0032*/ 	.short	0x034c
        /*0034*/ 	.byte	0x00, 0xf0, 0x31, 0x00


	//----- nvinfo : EIATTR_KPARAM_INFO
	.align		4
.L_22:
        /*0038*/ 	.byte	0x04, 0x17
        /*003a*/ 	.short	(.L_24 - .L_23)
.L_23:
        /*003c*/ 	.word	0x00000000
        /*0040*/ 	.short	0x0008
        /*0042*/ 	.short	0x0340
        /*0044*/ 	.byte	0x00, 0xf0, 0x31, 0x00


	//----- nvinfo : EIATTR_KPARAM_INFO
	.align		4
.L_24:
        /*0048*/ 	.byte	0x04, 0x17
        /*004a*/ 	.short	(.L_26 - .L_25)
.L_25:
        /*004c*/ 	.word	0x00000000
        /*0050*/ 	.short	0x0007
        /*0052*/ 	.short	0x02c0
        /*0054*/ 	.byte	0x00, 0xf0, 0x01, 0x02


	//----- nvinfo : EIATTR_KPARAM_INFO
	.align		4
.L_26:
        /*0058*/ 	.byte	0x04, 0x17
        /*005a*/ 	.short	(.L_28 - .L_27)
.L_27:
        /*005c*/ 	.word	0x00000000
        /*0060*/ 	.short	0x0006
        /*0062*/ 	.short	0x0240
        /*0064*/ 	.byte	0x00, 0xf0, 0x01, 0x02


	//----- nvinfo : EIATTR_KPARAM_INFO
	.align		4
.L_28:
        /*0068*/ 	.byte	0x04, 0x17
        /*006a*/ 	.short	(.L_30 - .L_29)
.L_29:
        /*006c*/ 	.word	0x00000000
        /*0070*/ 	.short	0x0005
        /*0072*/ 	.short	0x01c0
        /*0074*/ 	.byte	0x00, 0xf0, 0x01, 0x02


	//----- nvinfo : EIATTR_KPARAM_INFO
	.align		4
.L_30:
        /*0078*/ 	.byte	0x04, 0x17
        /*007a*/ 	.short	(.L_32 - .L_31)
.L_31:
        /*007c*/ 	.word	0x00000000
        /*0080*/ 	.short	0x0004
        /*0082*/ 	.short	0x0140
        /*0084*/ 	.byte	0x00, 0xf0, 0x01, 0x02


	//----- nvinfo : EIATTR_KPARAM_INFO
	.align		4
.L_32:
        /*0088*/ 	.byte	0x04, 0x17
        /*008a*/ 	.short	(.L_34 - .L_33)
.L_33:
        /*008c*/ 	.word	0x00000000
        /*0090*/ 	.short	0x0003
        /*0092*/ 	.short	0x00c0
        /*0094*/ 	.byte	0x00, 0xf0, 0x01, 0x02


	//----- nvinfo : EIATTR_KPARAM_INFO
	.align		4
.L_34:
        /*0098*/ 	.byte	0x04, 0x17
        /*009a*/ 	.short	(.L_36 - .L_35)
.L_35:
        /*009c*/ 	.word	0x00000000
        /*00a0*/ 	.short	0x0002
        /*00a2*/ 	.short	0x0040
        /*00a4*/ 	.byte	0x00, 0xf0, 0x01, 0x02


	//----- nvinfo : EIATTR_KPARAM_INFO
	.align		4
.L_36:
        /*00a8*/ 	.byte	0x04, 0x17
        /*00aa*/ 	.short	(.L_38 - .L_37)
.L_37:
        /*00ac*/ 	.word	0x00000000
        /*00b0*/ 	.short	0x0001
        /*00b2*/ 	.short	0x000c
        /*00b4*/ 	.byte	0x00, 0xf0, 0x31, 0x00


	//----- nvinfo : EIATTR_KPARAM_INFO
	.align		4
.L_38:
        /*00b8*/ 	.byte	0x04, 0x17
        /*00ba*/ 	.short	(.L_40 - .L_39)
.L_39:
        /*00bc*/ 	.word	0x00000000
        /*00c0*/ 	.short	0x0000
        /*00c2*/ 	.short	0x0000
        /*00c4*/ 	.byte	0x00, 0xf0, 0x31, 0x00


	//----- nvinfo : EIATTR_AT_ENTRY_FRAGMENTS
	.align		4
.L_40:
        /*00c8*/ 	.byte	0x04, 0x4f
        /*00ca*/ 	.short	(.L_42 - .L_41)


	//   ....[0]....
.L_41:
        /*00cc*/ 	.word	0x00000004


	//----- nvinfo : EIATTR_RESERVED_SMEM_USED
	.align		4
.L_42:
        /*00d0*/ 	.byte	0x01, 0x41
	.zero		2


	//----- nvinfo : EIATTR_SPARSE_MMA_MASK
	.align		4
        /*00d4*/ 	.byte	0x03, 0x50
        /*00d6*/ 	.short	0x0000


	//----- nvinfo : EIATTR_TCGEN05_1CTA_USED
	.align		4
        /*00d8*/ 	.byte	0x01, 0x51
	.zero		2


	//----- nvinfo : EIATTR_MAXREG_COUNT
	.align		4
        /*00dc*/ 	.byte	0x03, 0x1b
        /*00de*/ 	.short	0x00ff


	//----- nvinfo : EIATTR_NUM_BARRIERS
	.align		4
        /*00e0*/ 	.byte	0x02, 0x4c
        /*00e2*/ 	.byte	0x03
	.zero		1


	//----- nvinfo : EIATTR_INT_WARP_WIDE_INSTR_OFFSETS
	.align		4
        /*00e4*/ 	.byte	0x04, 0x31
        /*00e6*/ 	.short	(.L_44 - .L_43)


	//   ....[0]....
.L_43:
        /*00e8*/ 	.word	0x00003c40


	//   ....[1]....
        /*00ec*/ 	.word	0x00003c70


	//----- nvinfo : EIATTR_COOP_GROUP_MASK_REGIDS
	.align		4
.L_44:
        /*00f0*/ 	.byte	0x04, 0x29
        /*00f2*/ 	.short	(.L_46 - .L_45)


	//   ....[0]....
.L_45:
        /*00f4*/ 	.word	0xffffffff


	//   ....[1]....
        /*00f8*/ 	.word	0xffffffff


	//   ....[2]....
        /*00fc*/ 	.word	0xffffffff


	//   ....[3]....
        /*0100*/ 	.word	0xffffffff


	//----- nvinfo : EIATTR_COOP_GROUP_INSTR_OFFSETS
	.align		4
.L_46:
        /*0104*/ 	.byte	0x04, 0x28
        /*0106*/ 	.short	(.L_48 - .L_47)


	//   ....[0]....
.L_47:
        /*0108*/ 	.word	0x000019b0


	//   ....[1]....
        /*010c*/ 	.word	0x00001c70


	//   ....[2]....
        /*0110*/ 	.word	0x00003ac0


	//   ....[3]....
        /*0114*/ 	.word	0x00003d20


	//----- nvinfo : EIATTR_VRC_CTA_INIT_COUNT
	.align		4
.L_48:
        /*0118*/ 	.byte	0x02, 0x4a
        /*011a*/ 	.byte	0x80
	.zero		1


	//----- nvinfo : EIATTR_MBARRIER_INSTR_OFFSETS
	.align		4
        /*011c*/ 	.byte	0x04, 0x39
        /*011e*/ 	.short	(.L_50 - .L_49)


	//   ....[0]....
.L_49:
        /*0120*/ 	.word	0x00000300
        /*0124*/ 	.word	0x000000ff
        /*0128*/ 	.word	0x00000000
        /*012c*/ 	.short	0x0100
        /*012e*/ 	.byte	0x04
	.zero		1


	//   ....[1]....
        /*0130*/ 	.word	0x00000310
        /*0134*/ 	.word	0x000000ff
        /*0138*/ 	.word	0x00000008
        /*013c*/ 	.short	0x0100
        /*013e*/ 	.byte	0x04
	.zero		1


	//   ....[2]....
        /*0140*/ 	.word	0x00000320
        /*0144*/ 	.word	0x000000ff
        /*0148*/ 	.word	0x00000010
        /*014c*/ 	.short	0x0100
        /*014e*/ 	.byte	0x04
	.zero		1


	//   ....[3]....
        /*0150*/ 	.word	0x00000330
        /*0154*/ 	.word	0x000000ff
        /*0158*/ 	.word	0x00000018
        /*015c*/ 	.short	0x0100
        /*015e*/ 	.byte	0x04
	.zero		1


	//   ....[4]....
        /*0160*/ 	.word	0x00000340
        /*0164*/ 	.word	0x000000ff
        /*0168*/ 	.word	0x00000020
        /*016c*/ 	.short	0x0100
        /*016e*/ 	.byte	0x04
	.zero		1


	//   ....[5]....
        /*0170*/ 	.word	0x00000350
        /*0174*/ 	.word	0x000000ff
        /*0178*/ 	.word	0x00000028
        /*017c*/ 	.short	0x0100
        /*017e*/ 	.byte	0x04
	.zero		1


	//   ....[6]....
        /*0180*/ 	.word	0x00000360
        /*0184*/ 	.word	0x000000ff
        /*0188*/ 	.word	0x00000030
        /*018c*/ 	.short	0x0100
        /*018e*/ 	.byte	0x04
	.zero		1


	//   ....[7]....
        /*0190*/ 	.word	0x00000370
        /*0194*/ 	.word	0x000000ff
        /*0198*/ 	.word	0x00000038
        /*019c*/ 	.short	0x0100
        /*019e*/ 	.byte	0x04
	.zero		1


	//   ....[8]....
        /*01a0*/ 	.word	0x00000380
        /*01a4*/ 	.word	0x000000ff
        /*01a8*/ 	.word	0x00000040
        /*01ac*/ 	.short	0x0100
        /*01ae*/ 	.byte	0x04
	.zero		1


	//   ....[9]....
        /*01b0*/ 	.word	0x00000390
        /*01b4*/ 	.word	0x000000ff
        /*01b8*/ 	.word	0x00000048
        /*01bc*/ 	.short	0x0100
        /*01be*/ 	.byte	0x04
	.zero		1


	//   ....[10]....
        /*01c0*/ 	.word	0x000003a0
        /*01c4*/ 	.word	0x000000ff
        /*01c8*/ 	.word	0x00000050
        /*01cc*/ 	.short	0x0100
        /*01ce*/ 	.byte	0x04
	.zero		1


	//   ....[11]....
        /*01d0*/ 	.word	0x000003b0
        /*01d4*/ 	.word	0x000000ff
        /*01d8*/ 	.word	0x00000058
        /*01dc*/ 	.short	0x0100
        /*01de*/ 	.byte	0x04
	.zero		1


	//   ....[12]....
        /*01e0*/ 	.word	0x00000760
        /*01e4*/ 	.word	0x000000ff
        /*01e8*/ 	.word	0x00000020
        /*01ec*/ 	.short	0x010a
        /*01ee*/ 	.byte	0x08
	.zero		1


	//   ....[13]....
        /*01f0*/ 	.word	0x00000940
        /*01f4*/ 	.word	0x000000ff
        /*01f8*/ 	.word	0x00000020
        /*01fc*/ 	.short	0x010a
        /*01fe*/ 	.byte	0x19
	.zero		1


	//   ....[14]....
        /*0200*/ 	.word	0x00000a90
        /*0204*/ 	.word	0x000000ff
        /*0208*/ 	.word	0x00000020
        /*020c*/ 	.short	0x010a
        /*020e*/ 	.byte	0x0e
	.zero		1


	//   ....[15]....
        /*0210*/ 	.word	0x00000dc0
        /*0214*/ 	.word	0x000000ff
        /*0218*/ 	.word	0x00000020
        /*021c*/ 	.short	0x010a
        /*021e*/ 	.byte	0x04
	.zero		1


	//   ....[16]....
        /*0220*/ 	.word	0x00001320
        /*0224*/ 	.word	0x000000ff
        /*0228*/ 	.word	0x00000000
        /*022c*/ 	.short	0x010a
        /*022e*/ 	.byte	0x06
	.zero		1


	//   ....[17]....
        /*0230*/ 	.word	0x00001340
        /*0234*/ 	.word	0x000000ff
        /*0238*/ 	.word	0x00000050
        /*023c*/ 	.short	0x010a
        /*023e*/ 	.byte	0x42
	.zero		1


	//   ....[18]....
        /*0240*/ 	.word	0x00001610
        /*0244*/ 	.word	0x000000ff
        /*0248*/ 	.word	0x00000000
        /*024c*/ 	.short	0x010a
        /*024e*/ 	.byte	0x22
	.zero		1


	//   ....[19]....
        /*0250*/ 	.word	0x00001790
        /*0254*/ 	.word	0x000000ff
        /*0258*/ 	.word	0x00000000
        /*025c*/ 	.short	0x010a
        /*025e*/ 	.byte	0x2c
	.zero		1


	//   ....[20]....
        /*0260*/ 	.word	0x00001950
        /*0264*/ 	.word	0x00000000
        /*0268*/ 	.word	0x00000050
        /*026c*/ 	.short	0x010a
        /*026e*/ 	.byte	0xff
	.zero		1


	//   ....[21]....
        /*0270*/ 	.word	0x00002290
        /*0274*/ 	.word	0x000000ff
        /*0278*/ 	.word	0x00000040
        /*027c*/ 	.short	0x010a
        /*027e*/ 	.byte	0x15
	.zero		1


	//   ....[22]....
        /*0280*/ 	.word	0x00003830
        /*0284*/ 	.word	0x000000ff
        /*0288*/ 	.word	0x00000050
        /*028c*/ 	.short	0x0101
        /*028e*/ 	.byte	0x15
	.zero		1


	//   ....[23]....
        /*0290*/ 	.word	0x00003d90
        /*0294*/ 	.word	0x00000000
        /*0298*/ 	.word	0x00000020
        /*029c*/ 	.short	0x010a
        /*029e*/ 	.byte	0xff
	.zero		1


	//   ....[24]....
        /*02a0*/ 	.word	0x00003e10
        /*02a4*/ 	.word	0x00000000
        /*02a8*/ 	.word	0x00000020
        /*02ac*/ 	.short	0x010a
        /*02ae*/ 	.byte	0xff
	.zero		1


	//   ....[25]....
        /*02b0*/ 	.word	0x00003e90
        /*02b4*/ 	.word	0x00000000
        /*02b8*/ 	.word	0x00000050
        /*02bc*/ 	.short	0x010a
        /*02be*/ 	.byte	0xff
	.zero		1


	//   ....[26]....
        /*02c0*/ 	.word	0x00003f10
        /*02c4*/ 	.word	0x00000000
        /*02c8*/ 	.word	0x00000000
        /*02cc*/ 	.short	0x010a
        /*02ce*/ 	.byte	0xff
	.zero		1


	//   ....[27]....
        /*02d0*/ 	.word	0x00003f70
        /*02d4*/ 	.word	0x00000000
        /*02d8*/ 	.word	0x00000050
        /*02dc*/ 	.short	0x010a
        /*02de*/ 	.byte	0xff
	.zero		1


	//   ....[28]....
        /*02e0*/ 	.word	0x00003fe0
        /*02e4*/ 	.word	0x00000002
        /*02e8*/ 	.word	0x00000040
        /*02ec*/ 	.short	0x010a
        /*02ee*/ 	.byte	0xff
	.zero		1


	//----- nvinfo : EIATTR_NUM_MBARRIERS
	.align		4
.L_50:
        /*02f0*/ 	.byte	0x03, 0x38
        /*02f2*/ 	.short	0x000c


	//----- nvinfo : EIATTR_EXIT_INSTR_OFFSETS
	.align		4
        /*02f4*/ 	.byte	0x04, 0x1c
        /*02f6*/ 	.short	(.L_52 - .L_51)


	//   ....[0]....
.L_51:
        /*02f8*/ 	.word	0x00001980


	//   ....[1]....
        /*02fc*/ 	.word	0x00003d50


	//----- nvinfo : EIATTR_REQNTID
	.align		4
.L_52:
        /*0300*/ 	.byte	0x04, 0x10
        /*0302*/ 	.short	(.L_54 - .L_53)
.L_53:
        /*0304*/ 	.word	0x000000c0
        /*0308*/ 	.word	0x00000001
        /*030c*/ 	.word	0x00000001


	//----- nvinfo : EIATTR_CRS_STACK_SIZE
	.align		4
.L_54:
        /*0310*/ 	.byte	0x04, 0x1e
        /*0312*/ 	.short	(.L_56 - .L_55)
.L_55:
        /*0314*/ 	.word	0x00000000


	//----- nvinfo : EIATTR_CBANK_PARAM_SIZE
	.align		4
.L_56:
        /*0318*/ 	.byte	0x03, 0x19
        /*031a*/ 	.short	0x0368


	//----- nvinfo : EIATTR_PARAM_CBANK
	.align		4
        /*031c*/ 	.byte	0x04, 0x0a
        /*031e*/ 	.short	(.L_58 - .L_57)
	.align		4
.L_57:
        /*0320*/ 	.word	index@(.nv.constant0.kernel_cutlass_kernel_cudnngemm_swigludense_blockscaled_gemm_persistent_swiglu_interleaved_quantSm100BlockScaledPersistentDenseGemmKernel_object_at__TiledMMA_ThrLayoutVMNK11110000_Permuta_0)
        /*0324*/ 	.short	0x0380
        /*0326*/ 	.short	0x0368


	//----- nvinfo : EIATTR_SW_WAR
	.align		4
.L_58:
        /*0328*/ 	.byte	0x04, 0x36
        /*032a*/ 	.short	(.L_60 - .L_59)
.L_59:
        /*032c*/ 	.word	0x00000008
.L_60:


//--------------------- .nv.compat                --------------------------
	.section	.nv.compat,"",@"SHT_CUDA_COMPAT_INFO"
	.align	4
        /*0000*/ 	.byte	0x02, 0x02, 0x02, 0x00, 0x02, 0x05, 0x05, 0x00, 0x02, 0x03, 0x01, 0x00, 0x02, 0x06, 0x01, 0x00


//--------------------- .nv.callgraph             --------------------------
	.section	.nv.callgraph,"",@"SHT_CUDA_CALLGRAPH"
	.align	4
	.sectionentsize	8
	.align		4
        /*0000*/ 	.word	0x00000000
	.align		4
        /*0004*/ 	.word	0xffffffff
	.align		4
        /*0008*/ 	.word	0x00000000
	.align		4
        /*000c*/ 	.word	0xfffffffe
	.align		4
        /*0010*/ 	.word	0x00000000
	.align		4
        /*0014*/ 	.word	0xfffffffd
	.align		4
        /*0018*/ 	.word	0x00000000
	.align		4
        /*001c*/ 	.word	0xfffffffc


//--------------------- .text.kernel_cutlass_kernel_cudnngemm_swigludense_blockscaled_gemm_persistent_swiglu_interleaved_quantSm100BlockScaledPersistentDenseGemmKernel_object_at__TiledMMA_ThrLayoutVMNK11110000_Permuta_0 --------------------------
	.section	.text.kernel_cutlass_kernel_cudnngemm_swigludense_blockscaled_gemm_persistent_swiglu_interleaved_quantSm100BlockScaledPersistentDenseGemmKernel_object_at__TiledMMA_ThrLayoutVMNK11110000_Permuta_0,"ax",@progbits
	.align	128
        .global         kernel_cutlass_kernel_cudnngemm_swigludense_blockscaled_gemm_persistent_swiglu_interleaved_quantSm100BlockScaledPersistentDenseGemmKernel_object_at__TiledMMA_ThrLayoutVMNK11110000_Permuta_0
        .type           kernel_cutlass_kernel_cudnngemm_swigludense_blockscaled_gemm_persistent_swiglu_interleaved_quantSm100BlockScaledPersistentDenseGemmKernel_object_at__TiledMMA_ThrLayoutVMNK11110000_Permuta_0,@function
        .size           kernel_cutlass_kernel_cudnngemm_swigludense_blockscaled_gemm_persistent_swiglu_interleaved_quantSm100BlockScaledPersistentDenseGemmKernel_object_at__TiledMMA_ThrLayoutVMNK11110000_Permuta_0,(.L_x_45 - kernel_cutlass_kernel_cudnngemm_swigludense_blockscaled_gemm_persistent_swiglu_interleaved_quantSm100BlockScaledPersistentDenseGemmKernel_object_at__TiledMMA_ThrLayoutVMNK11110000_Permuta_0)
        .other          kernel_cutlass_kernel_cudnngemm_swigludense_blockscaled_gemm_persistent_swiglu_interleaved_quantSm100BlockScaledPersistentDenseGemmKernel_object_at__TiledMMA_ThrLayoutVMNK11110000_Permuta_0,@"STO_CUDA_ENTRY STV_DEFAULT"
kernel_cutlass_kernel_cudnngemm_swigludense_blockscaled_gemm_persistent_swiglu_interleaved_quantSm100BlockScaledPersistentDenseGemmKernel_object_at__TiledMMA_ThrLayoutVMNK11110000_Permuta_0:
.text.kernel_cutlass_kernel_cudnngemm_swigludense_blockscaled_gemm_persistent_swiglu_interleaved_quantSm100BlockScaledPersistentDenseGemmKernel_object_at__TiledMMA_ThrLayoutVMNK11110000_Permuta_0:
[----:B------:R-:W1:Y:S01]  /*0000*/  LDC R1, c[0x0][0x37c] ;  /* 0x0000df00ff017b82 */ /* 0x000e620000000800 */
[----:B------:R-:W2:Y:S01]  /*0010*/  S2R R2, SR_TID.X ;  /* 0x0000000000027919 */ /* 0x000ea20000002100 */
[----:B------:R-:W3:Y:S01]  /*0020*/  LDCU.U8 UR4, c[0x0][0x382] ;  /* 0x00007040ff0477ac */ /* 0x000ee20008000000 */
[----:B------:R-:W4:Y:S01]  /*0030*/  LDCU.U8 UR6, c[0x0][0x381] ;  /* 0x00007020ff0677ac */ /* 0x000f220008000000 */
[----:B---3--:R-:W-:Y:S02]  /*0040*/  ULOP3.LUT UR5, UR4, 0x1, URZ, 0xc0, !UPT ;  /* 0x0000000104057892 */ /* 0x008fe4000f8ec0ff */
[----:B----4-:R-:W-:Y:S02]  /*0050*/  ULOP3.LUT UR4, UR6, 0x1, URZ, 0xc0, !UPT ;  /* 0x0000000106047892 */ /* 0x010fe4000f8ec0ff */
[----:B------:R-:W-:Y:S02]  /*0060*/  UISETP.NE.U32.AND UP6, UPT, UR5, 0x1, UPT ;  /* 0x000000010500788c */ /* 0x000fe4000bfc5070 */
[----:B------:R-:W-:Y:S01]  /*0070*/  UISETP.NE.U32.AND UP5, UPT, UR4, 0x1, UPT ;  /* 0x000000010400788c */ /* 0x000fe2000bfa5070 */
[----:B--2---:R-:W-:-:S04]  /*0080*/  SHF.R.U32.HI R7, RZ, 0x5, R2 ;  /* 0x00000005ff077819 */ /* 0x004fc80000011602 */
[----:B------:R-:W-:-:S13]  /*0090*/  ISETP.NE.AND P1, PT, R7, 0x5, PT ;  /* 0x000000050700780c */ /* 0x000fda0003f25270 */
[----:B-1----:R-:W-:Y:S05]  /*00a0*/  @P1 BRA `(.L_x_0) ;  /* 0x0000000000541947 */ /* 0x002fea0003800000 */
[----:B------:R-:W1:Y:S02]  /*00b0*/  LDCU.64 UR4, c[0x0][0x348] ;  /* 0x00006900ff0477ac */ /* 0x000e640008000a00 */
[----:B-1----:R-:W-:Y:S02]  /*00c0*/  UIADD3 UR14, UP0, UPT, UR4, 0x40, URZ ;  /* 0x00000040040e7890 */ /* 0x002fe4000ff1e0ff */
[----:B------:R-:W-:Y:S02]  /*00d0*/  UIADD3 UR12, UP4, UPT, UR4, 0xc0, URZ ;  /* 0x000000c0040c7890 */ /* 0x000fe4000ff9e0ff */
[----:B------:R-:W-:Y:S02]  /*00e0*/  UIADD3 UR10, UP3, UPT, UR4, 0x140, URZ ;  /* 0x00000140040a7890 */ /* 0x000fe4000ff7e0ff */
[----:B------:R-:W-:Y:S02]  /*00f0*/  UIADD3 UR8, UP2, UPT, UR4, 0x1c0, URZ ;  /* 0x000001c004087890 */ /* 0x000fe4000ff5e0ff */
[----:B------:R-:W-:-:S02]  /*0100*/  UIADD3 UR6, UP1, UPT, UR4, 0x240, URZ ;  /* 0x0000024004067890 */ /* 0x000fc4000ff3e0ff */
[----:B------:R-:W-:Y:S02]  /*0110*/  UIADD3.X UR15, UPT, UPT, URZ, UR5, URZ, UP0, !UPT ;  /* 0x00000005ff0f7290 */ /* 0x000fe400087fe4ff */
[----:B------:R-:W-:Y:S02]  /*0120*/  UIADD3 UR4, UP0, UPT, UR4, 0x2c0, URZ ;  /* 0x000002c004047890 */ /* 0x000fe4000ff1e0ff */
[----:B------:R-:W-:Y:S02]  /*0130*/  UIADD3.X UR13, UPT, UPT, URZ, UR5, URZ, UP4, !UPT ;  /* 0x00000005ff0d7290 */ /* 0x000fe4000a7fe4ff */
[----:B------:R-:W-:Y:S02]  /*0140*/  UIADD3.X UR11, UPT, UPT, URZ, UR5, URZ, UP3, !UPT ;  /* 0x00000005ff0b7290 */ /* 0x000fe40009ffe4ff */
[----:B------:R-:W-:Y:S01]  /*0150*/  UIADD3.X UR9, UPT, UPT, URZ, UR5, URZ, UP2, !UPT ;  /* 0x00000005ff097290 */ /* 0x000fe200097fe4ff */
[----:B------:R1:W-:Y:S01]  /*0160*/  UTMACCTL.PF [UR14] ;  /* 0x000000000e0079b9 */ /* 0x0003e20008040000 */
[----:B------:R-:W-:-:S03]  /*0170*/  UIADD3.X UR7, UPT, UPT, URZ, UR5, URZ, UP1, !UPT ;  /* 0x00000005ff077290 */ /* 0x000fc60008ffe4ff */
[----:B------:R1:W-:Y:S01]  /*0180*/  UTMACCTL.PF [UR12] ;  /* 0x000000000c0079b9 */ /* 0x0003e20008040000 */
[----:B------:R-:W-:Y:S01]  /*0190*/  UIADD3.X UR5, UPT, UPT, URZ, UR5, URZ, UP0, !UPT ;  /* 0x00000005ff057290 */ /* 0x000fe200087fe4ff */
[----:B------:R1:W-:Y:S02]  /*01a0*/  UTMACCTL.PF [UR10] ;  /* 0x000000000a0079b9 */ /* 0x0003e40008040000 */
[----:B------:R1:W-:Y:S02]  /*01b0*/  UTMACCTL.PF [UR8] ;  /* 0x00000000080079b9 */ /* 0x0003e40008040000 */
[----:B------:R1:W-:Y:S04]  /*01c0*/  UTMACCTL.PF [UR6] ;  /* 0x00000000060079b9 */ /* 0x0003e80008040000 */
[----:B------:R1:W-:Y:S01]  /*01d0*/  UTMACCTL.PF [UR4] ;  /* 0x00000000040079b9 */ /* 0x0003e20008040000 */
[----:B------:R-:W-:Y:S01]  /*01e0*/  UPLOP3.LUT UP4, UPT, UPT, UPT, UPT, 0x40, 0x4 ;  /* 0x000000000004789c */ /* 0x000fe20003f8e870 */
[----:B-1----:R-:W-:Y:S05]  /*01f0*/  BRA `(.L_x_1) ;  /* 0x0000000000747947 */ /* 0x002fea0003800000 */
.L_x_0:
[----:B------:R-:W-:Y:S01]  /*0200*/  ISETP.NE.AND P0, PT, R7, RZ, PT ;  /* 0x000000ff0700720c */ /* 0x000fe20003f05270 */
[----:B------:R-:W-:-:S12]  /*0210*/  UPLOP3.LUT UP4, UPT, UPT, UPT, UPT, 0x40, 0x4 ;  /* 0x000000000004789c */ /* 0x000fd80003f8e870 */
[----:B------:R-:W-:Y:S05]  /*0220*/  @P0 BRA `(.L_x_1) ;  /* 0x0000000000680947 */ /* 0x000fea0003800000 */
[----:B------:R-:W1:Y:S01]  /*0230*/  S2UR UR4, SR_CgaCtaId ;  /* 0x00000000000479c3 */ /* 0x000e620000008800 */
[----:B------:R-:W-:Y:S01]  /*0240*/  UMOV UR5, 0x400 ;  /* 0x0000040000057882 */ /* 0x000fe20000000000 */
[----:B------:R-:W-:Y:S01]  /*0250*/  UMOV UR6, 0x1 ;  /* 0x0000000100067882 */ /* 0x000fe20000000000 */
[----:B------:R-:W-:Y:S01]  /*0260*/  UMOV UR8, 0x4 ;  /* 0x0000000400087882 */ /* 0x000fe20000000000 */
[----:B------:R-:W-:-:S04]  /*0270*/  UIADD3 UR6, UPT, UPT, -UR6, 0x100000, URZ ;  /* 0x0010000006067890 */ /* 0x000fc8000fffe1ff */
[----:B------:R-:W-:Y:S02]  /*0280*/  USHF.L.U32 UR7, UR6, 0xb, URZ ;  /* 0x0000000b06077899 */ /* 0x000fe400080006ff */
[----:B------:R-:W-:Y:S02]  /*0290*/  USHF.L.U32 UR6, UR6, 0x1, URZ ;  /* 0x0000000106067899 */ /* 0x000fe400080006ff */
[----:B------:R-:W-:Y:S02]  /*02a0*/  UPLOP3.LUT UP4, UPT, UPT, UPT, UPT, 0x80, 0x8 ;  /* 0x000000000008789c */ /* 0x000fe40003f8f070 */
[----:B------:R-:W-:-:S04]  /*02b0*/  UIADD3 UR8, UPT, UPT, -UR8, 0x100000, URZ ;  /* 0x0010000008087890 */ /* 0x000fc8000fffe1ff */
[----:B------:R-:W-:Y:S02]  /*02c0*/  USHF.L.U32 UR9, UR8, 0xb, URZ ;  /* 0x0000000b08097899 */ /* 0x000fe400080006ff */
[----:B------:R-:W-:Y:S02]  /*02d0*/  USHF.L.U32 UR8, UR8, 0x1, URZ ;  /* 0x0000000108087899 */ /* 0x000fe400080006ff */
[----:B-1----:R-:W-:Y:S01]  /*02e0*/  ULEA UR4, UR4, UR5, 0x18 ;  /* 0x0000000504047291 */ /* 0x002fe2000f8ec0ff */
[----:B------:R-:W1:Y:S11]  /*02f0*/  FENCE.VIEW.ASYNC.S ;  /* 0x00000000000073c6 */ /* 0x000e760000000000 */
[----:B-1----:R1:W2:Y:S01]  /*0300*/  SYNCS.EXCH.64 URZ, [UR4], UR6 ;  /* 0x0000000604ff75b2 */ /* 0x0022a20008000100 */
[----:B------:R1:W3:Y:S01]  /*0310*/  SYNCS.EXCH.64 URZ, [UR4+0x8], UR6 ;  /* 0x0000080604ff75b2 */ /* 0x0002e20008000100 */
[----:B------:R1:W4:Y:S01]  /*0320*/  SYNCS.EXCH.64 URZ, [UR4+0x10], UR6 ;  /* 0x0000100604ff75b2 */ /* 0x0003220008000100 */
[----:B------:R1:W5:Y:S01]  /*0330*/  SYNCS.EXCH.64 URZ, [UR4+0x18], UR6 ;  /* 0x0000180604ff75b2 */ /* 0x0003620008000100 */
[----:B------:R1:W1:Y:S01]  /*0340*/  SYNCS.EXCH.64 URZ, [UR4+0x20], UR6 ;  /* 0x0000200604ff75b2 */ /* 0x0002620008000100 */
[----:B------:R1:W1:Y:S01]  /*0350*/  SYNCS.EXCH.64 URZ, [UR4+0x28], UR6 ;  /* 0x0000280604ff75b2 */ /* 0x0002620008000100 */
[----:B------:R1:W1:Y:S01]  /*0360*/  SYNCS.EXCH.64 URZ, [UR4+0x30], UR6 ;  /* 0x0000300604ff75b2 */ /* 0x0002620008000100 */
[----:B------:R1:W1:Y:S01]  /*0370*/  SYNCS.EXCH.64 URZ, [UR4+0x38], UR6 ;  /* 0x0000380604ff75b2 */ /* 0x0002620008000100 */
[----:B------:R1:W1:Y:S01]  /*0380*/  SYNCS.EXCH.64 URZ, [UR4+0x40], UR6 ;  /* 0x0000400604ff75b2 */ /* 0x0002620008000100 */
[----:B------:R1:W1:Y:S01]  /*0390*/  SYNCS.EXCH.64 URZ, [UR4+0x48], UR6 ;  /* 0x0000480604ff75b2 */ /* 0x0002620008000100 */
[----:B------:R1:W1:Y:S01]  /*03a0*/  SYNCS.EXCH.64 URZ, [UR4+0x50], UR8 ;  /* 0x0000500804ff75b2 */ /* 0x0002620008000100 */
[----:B------:R1:W1:Y:S01]  /*03b0*/  SYNCS.EXCH.64 URZ, [UR4+0x58], UR8 ;  /* 0x0000580804ff75b2 */ /* 0x0002620008000100 */
[----:B------:R-:W-:Y:S01]  /*03c0*/  NOP ;  /* 0x0000000000007918 */ /* 0x000fe20000000000 */
.L_x_1:
[----:B------:R-:W-:Y:S01]  /*03d0*/  NOP ;  /* 0x0000000000007918 */ /* 0x000fe20000000000 */
[----:B------:R-:W5:Y:S01]  /*03e0*/  LDCU.U8 UR74, c[0x0][0x6c8] ;  /* 0x0000d900ff4a77ac */ /* 0x000f620008000000 */
[----:B------:R-:W4:Y:S01]  /*03f0*/  LDCU.U8 UR73, c[0x0][0x6c9] ;  /* 0x0000d920ff4977ac */ /* 0x000f220008000000 */
[----:B------:R-:W3:Y:S01]  /*0400*/  LDCU.U8 UR72, c[0x0][0x6d4] ;  /* 0x0000da80ff4877ac */ /* 0x000ee20008000000 */
[----:B------:R-:W2:Y:S01]  /*0410*/  LDCU.U8 UR71, c[0x0][0x6d5] ;  /* 0x0000daa0ff4777ac */ /* 0x000ea20008000000 */
[----:B------:R-:W1:Y:S01]  /*0420*/  LDCU.U8 UR70, c[0x0][0x6e0] ;  /* 0x0000dc00ff4677ac */ /* 0x000e620008000000 */
[----:B------:R-:W1:Y:S02]  /*0430*/  LDCU.U8 UR69, c[0x0][0x6e1] ;  /* 0x0000dc20ff4577ac */ /* 0x000e640008000000 */
[----:B-12345:R-:W-:Y:S06]  /*0440*/  BAR.SYNC.DEFER_BLOCKING 0x0 ;  /* 0x0000000000007b1d */ /* 0x03efec0000010000 */
[----:B------:R-:W-:Y:S05]  /*0450*/  @P1 BRA `(.L_x_2) ;  /* 0x00000008006c1947 */ /* 0x000fea0003800000 */
[----:B------:R-:W1:Y:S01]  /*0460*/  S2UR UR21, SR_CTAID.Z ;  /* 0x00000000001579c3 */ /* 0x000e620000002700 */
[----:B------:R-:W-:Y:S01]  /*0470*/  UMOV UR7, 0x1 ;  /* 0x0000000100077882 */ /* 0x000fe20000000000 */
[----:B------:R-:W-:Y:S01]  /*0480*/  UMOV UR4, URZ ;  /* 0x000000ff00047c82 */ /* 0x000fe20008000000 */
[----:B-1----:R-:W-:-:S09]  /*0490*/  UISETP.GT.U32.AND UP0, UPT, UR21, 0x3ff, UPT ;  /* 0x000003ff1500788c */ /* 0x002fd2000bf04070 */
[----:B------:R-:W-:Y:S05]  /*04a0*/  BRA.U UP0, `(.L_x_3) ;  /* 0x0000000500fc7547 */ /* 0x000fea000b800000 */
[----:B------:R-:W1:Y:S01]  /*04b0*/  LDCU.64 UR6, c[0x0][0x6c0] ;  /* 0x0000d800ff0677ac */ /* 0x000e620008000a00 */
[----:B------:R-:W2:Y:S01]  /*04c0*/  S2UR UR9, SR_CgaCtaId ;  /* 0x00000000000979c3 */ /* 0x000ea20000008800 */
[----:B------:R-:W3:Y:S01]  /*04d0*/  LDCU UR8, c[0x0][0x6d0] ;  /* 0x0000da00ff0877ac */ /* 0x000ee20008000800 */
[----:B------:R-:W4:Y:S01]  /*04e0*/  LDCU.64 UR10, c[0x0][0x6d8] ;  /* 0x0000db00ff0a77ac */ /* 0x000f220008000a00 */
[----:B------:R-:W5:Y:S01]  /*04f0*/  LDCU.64 UR38, c[0x0][0x348] ;  /* 0x00006900ff2677ac */ /* 0x000f620008000a00 */
[----:B-1----:R-:W-:-:S04]  /*0500*/  UIMAD.WIDE.U32 UR4, UR21, UR7, URZ ;  /* 0x00000007150472a5 */ /* 0x002fc8000f8e00ff */
[----:B------:R-:W-:-:S04]  /*0510*/  UIADD3 UR4, UPT, UPT, UR21, -UR5, URZ ;  /* 0x8000000515047290 */ /* 0x000fc8000fffe0ff */
[----:B------:R-:W-:-:S04]  /*0520*/  USHF.R.U32.HI UR4, URZ, UR74, UR4 ;  /* 0x0000004aff047299 */ /* 0x000fc80008011604 */
[----:B------:R-:W-:-:S04]  /*0530*/  UIADD3 UR4, UPT, UPT, UR5, UR4, URZ ;  /* 0x0000000405047290 */ /* 0x000fc8000fffe0ff */
[----:B------:R-:W-:-:S04]  /*0540*/  USHF.R.U32.HI UR4, URZ, UR73, UR4 ;  /* 0x00000049ff047299 */ /* 0x000fc80008011604 */
[----:B------:R-:W-:-:S04]  /*0550*/  UIADD3 UR4, UPT, UPT, -UR4, URZ, URZ ;  /* 0x000000ff04047290 */ /* 0x000fc8000fffe1ff */
[----:B------:R-:W-:-:S04]  /*0560*/  UIMAD UR7, UR4, UR6, UR21 ;  /* 0x00000006040772a4 */ /* 0x000fc8000f8e0215 */
[----:B---3--:R-:W-:Y:S01]  /*0570*/  UIMAD.WIDE.U32 UR4, UR7, UR8, URZ ;  /* 0x00000008070472a5 */ /* 0x008fe2000f8e00ff */
[----:B------:R-:W1:Y:S03]  /*0580*/  LDCU UR8, c[0x0][0x374] ;  /* 0x00006e80ff0877ac */ /* 0x000e660008000800 */
[----:B------:R-:W-:Y:S01]  /*0590*/  UIADD3 UR4, UPT, UPT, UR7, -UR5, URZ ;  /* 0x8000000507047290 */ /* 0x000fe2000fffe0ff */
[----:B------:R-:W1:Y:S03]  /*05a0*/  LDCU UR6, c[0x0][0x370] ;  /* 0x00006e00ff0677ac */ /* 0x000e660008000800 */
[----:B------:R-:W-:Y:S01]  /*05b0*/  USHF.R.U32.HI UR4, URZ, UR72, UR4 ;  /* 0x00000048ff047299 */ /* 0x000fe20008011604 */
[----:B------:R-:W3:Y:S03]  /*05c0*/  LDCU UR40, c[0x0][0x378] ;  /* 0x00006f00ff2877ac */ /* 0x000ee60008000800 */
[----:B------:R-:W-:-:S04]  /*05d0*/  UIADD3 UR4, UPT, UPT, UR5, UR4, URZ ;  /* 0x0000000405047290 */ /* 0x000fc8000fffe0ff */
[----:B------:R-:W-:-:S04]  /*05e0*/  USHF.R.U32.HI UR12, URZ, UR71, UR4 ;  /* 0x00000047ff0c7299 */ /* 0x000fc80008011604 */
[----:B----4-:R-:W-:Y:S01]  /*05f0*/  UIMAD.WIDE.U32 UR4, UR12, UR11, URZ ;  /* 0x0000000b0c0472a5 */ /* 0x010fe2000f8e00ff */
[----:B------:R-:W4:Y:S03]  /*0600*/  LDCU UR11, c[0x0][0x6cc] ;  /* 0x0000d980ff0b77ac */ /* 0x000f260008000800 */
[----:B------:R-:W-:Y:S02]  /*0610*/  UIADD3 UR4, UPT, UPT, UR12, -UR5, URZ ;  /* 0x800000050c047290 */ /* 0x000fe4000fffe0ff */
[----:B------:R-:W-:Y:S02]  /*0620*/  UIADD3 UR20, UPT, UPT, -UR12, URZ, URZ ;  /* 0x000000ff0c147290 */ /* 0x000fe4000fffe1ff */
[----:B------:R-:W-:Y:S02]  /*0630*/  USHF.R.U32.HI UR4, URZ, UR70, UR4 ;  /* 0x00000046ff047299 */ /* 0x000fe40008011604 */
[----:B-1----:R-:W-:-:S02]  /*0640*/  UIMAD UR6, UR8, UR6, URZ ;  /* 0x00000006080672a4 */ /* 0x002fc4000f8e02ff */
[----:B------:R-:W-:Y:S02]  /*0650*/  UIADD3 UR4, UPT, UPT, UR5, UR4, URZ ;  /* 0x0000000405047290 */ /* 0x000fe4000fffe0ff */
[----:B---3--:R-:W-:Y:S02]  /*0660*/  UIMAD UR40, UR6, UR40, URZ ;  /* 0x00000028062872a4 */ /* 0x008fe4000f8e02ff */
[----:B------:R-:W-:Y:S01]  /*0670*/  USHF.R.U32.HI UR4, URZ, UR69, UR4 ;  /* 0x00000045ff047299 */ /* 0x000fe20008011604 */
[----:B------:R-:W-:Y:S01]  /*0680*/  UMOV UR5, 0x400 ;  /* 0x0000040000057882 */ /* 0x000fe20000000000 */
[----:B----4-:R-:W-:Y:S02]  /*0690*/  UIMAD UR20, UR20, UR11, UR7 ;  /* 0x0000000b141472a4 */ /* 0x010fe4000f8e0207 */
[----:B------:R-:W-:Y:S02]  /*06a0*/  UIADD3 UR4, UPT, UPT, -UR4, URZ, URZ ;  /* 0x000000ff04047290 */ /* 0x000fe4000fffe1ff */
[----:B--2---:R-:W-:-:S02]  /*06b0*/  ULEA UR5, UR9, UR5, 0x18 ;  /* 0x0000000509057291 */ /* 0x004fc4000f8ec0ff */
[----:B------:R-:W-:Y:S01]  /*06c0*/  UIMAD UR12, UR4, UR10, UR12 ;  /* 0x0000000a040c72a4 */ /* 0x000fe2000f8e020c */
[----:B------:R-:W-:Y:S02]  /*06d0*/  UMOV UR7, 0x1 ;  /* 0x0000000100077882 */ /* 0x000fe40000000000 */
[----:B-----5:R-:W-:-:S09]  /*06e0*/  UMOV UR4, URZ ;  /* 0x000000ff00047c82 */ /* 0x020fd20008000000 */
.L_x_7:
[----:B------:R-:W-:Y:S01]  /*06f0*/  USHF.L.U32 UR6, UR7, 0x1f, URZ ;  /* 0x0000001f07067899 */ /* 0x000fe200080006ff */
[----:B------:R-:W-:Y:S01]  /*0700*/  HFMA2 R3, -RZ, RZ, 0, -0.00048828125 ;  /* 0x00009000ff037431 */ /* 0x000fe200000001ff */
[----:B------:R-:W-:Y:S02]  /*0710*/  ULEA UR8, UR4, UR5, 0x3 ;  /* 0x0000000504087291 */ /* 0x000fe4000f8e18ff */
[----:B------:R-:W-:Y:S02]  /*0720*/  UIADD3 UR36, UP3, UPT, UR38, 0x40, URZ ;  /* 0x0000004026247890 */ /* 0x000fe4000ff7e0ff */
[----:B------:R-:W-:Y:S01]  /*0730*/  MOV R0, UR6 ;  /* 0x0000000600007c02 */ /* 0x000fe20008000f00 */
[----:B------:R-:W-:Y:S02]  /*0740*/  UIADD3 UR34, UP2, UPT, UR38, 0xc0, URZ ;  /* 0x000000c026227890 */ /* 0x000fe4000ff5e0ff */
[----:B------:R-:W-:Y:S02]  /*0750*/  UIADD3 UR32, UP1, UPT, UR38, 0x140, URZ ;  /* 0x0000014026207890 */ /* 0x000fe4000ff3e0ff */
[----:B----4-:R1:W2:Y:S01]  /*0760*/  SYNCS.PHASECHK.TRANS64.TRYWAIT P2, [UR8+0x20], R0 ;  /* 0x00002000ff0075a7 */ /* 0x0102a20008041108 */
[----:B------:R-:W-:-:S02]  /*0770*/  UIADD3 UR22, UP0, UPT, UR38, 0x1c0, URZ ;  /* 0x000001c026167890 */ /* 0x000fc4000ff1e0ff */
[----:B------:R-:W-:Y:S02]  /*0780*/  USHF.L.U32 UR27, UR20, 0x7, URZ ;  /* 0x00000007141b7899 */ /* 0x000fe400080006ff */
[----:B------:R-:W-:Y:S02]  /*0790*/  USHF.L.U32 UR31, UR12, 0x7, URZ ;  /* 0x000000070c1f7899 */ /* 0x000fe400080006ff */
[----:B------:R-:W-:Y:S02]  /*07a0*/  UIADD3.X UR37, UPT, UPT, URZ, UR39, URZ, UP3, !UPT ;  /* 0x00000027ff257290 */ /* 0x000fe40009ffe4ff */
[----:B------:R-:W-:Y:S02]  /*07b0*/  UIADD3.X UR35, UPT, UPT, URZ, UR39, URZ, UP2, !UPT ;  /* 0x00000027ff237290 */ /* 0x000fe400097fe4ff */
[----:B------:R-:W-:Y:S02]  /*07c0*/  UIADD3.X UR33, UPT, UPT, URZ, UR39, URZ, UP1, !UPT ;  /* 0x00000027ff217290 */ /* 0x000fe40008ffe4ff */
[----:B------:R-:W-:Y:S01]  /*07d0*/  UIADD3.X UR23, UPT, UPT, URZ, UR39, URZ, UP0, !UPT ;  /* 0x00000027ff177290 */ /* 0x000fe200087fe4ff */
[----:B------:R-:W-:Y:S01]  /*07e0*/  UMOV UR6, URZ ;  /* 0x000000ff00067c82 */ /* 0x000fe20008000000 */
[----:B------:R-:W-:Y:S01]  /*07f0*/  UMOV UR18, URZ ;  /* 0x000000ff00127c82 */ /* 0x000fe20008000000 */
[----:B------:R-:W-:-:S09]  /*0800*/  UMOV UR10, URZ ;  /* 0x000000ff000a7c82 */ /* 0x000fd20008000000 */
.L_x_6:
[----:B---3--:R-:W-:Y:S02]  /*0810*/  ULEA UR25, UR4, UR5, 0x3 ;  /* 0x0000000504197291 */ /* 0x008fe4000f8e18ff */
[----:B------:R-:W-:Y:S02]  /*0820*/  USHF.L.U32 UR26, UR6, 0x8, URZ ;  /* 0x00000008061a7899 */ /* 0x000fe400080006ff */
[----:B------:R-:W-:Y:S02]  /*0830*/  USHF.L.U32 UR13, UR4, 0xf, URZ ;  /* 0x0000000f040d7899 */ /* 0x000fe400080006ff */
[----:B------:R-:W-:Y:S02]  /*0840*/  ULEA UR16, UR4, UR5, 0xb ;  /* 0x0000000504107291 */ /* 0x000fe4000f8e58ff */
[----:B------:R-:W-:Y:S02]  /*0850*/  ULEA UR8, UR4, UR5, 0xb ;  /* 0x0000000504087291 */ /* 0x000fe4000f8e58ff */
[----:B------:R-:W-:-:S02]  /*0860*/  UIADD3 UR11, UPT, UPT, UR4, 0x1, URZ ;  /* 0x00000001040b7890 */ /* 0x000fc4000fffe0ff */
[----:B------:R-:W-:Y:S02]  /*0870*/  UISETP.GT.U32.AND UP0, UPT, UR6, 0xe, UPT ;  /* 0x0000000e0600788c */ /* 0x000fe4000bf04070 */
[----:B------:R-:W-:Y:S02]  /*0880*/  USHF.L.U32 UR19, UR6, 0x2, URZ ;  /* 0x0000000206137899 */ /* 0x000fe400080006ff */
[----:B------:R-:W-:Y:S02]  /*0890*/  USHF.R.S32.HI UR13, URZ, 0x1, UR13 ;  /* 0x00000001ff0d7899 */ /* 0x000fe4000801140d */
[----:B------:R-:W-:Y:S02]  /*08a0*/  UIADD3 UR16, UPT, UPT, UR16, 0x34400, URZ ;  /* 0x0003440010107890 */ /* 0x000fe4000fffe0ff */
[----:B------:R-:W-:Y:S02]  /*08b0*/  UIADD3 UR8, UPT, UPT, UR8, 0x36400, URZ ;  /* 0x0003640008087890 */ /* 0x000fe4000fffe0ff */
[----:B------:R-:W-:Y:S01]  /*08c0*/  UISETP.NE.AND UP1, UPT, UR11, 0x4, UPT ;  /* 0x000000040b00788c */ /* 0x000fe2000bf25270 */
[----:B------:R-:W-:Y:S01]  /*08d0*/  UMOV UR29, UR25 ;  /* 0x00000019001d7c82 */ /* 0x000fe20008000000 */
[----:B------:R-:W-:Y:S01]  /*08e0*/  UMOV UR30, UR26 ;  /* 0x0000001a001e7c82 */ /* 0x000fe20008000000 */
[----:B------:R-:W-:Y:S01]  /*08f0*/  UMOV UR17, UR25 ;  /* 0x0000001900117c82 */ /* 0x000fe20008000000 */
[----:B------:R-:W-:Y:S01]  /*0900*/  UMOV UR9, UR25 ;  /* 0x0000001900097c82 */ /* 0x000fe20008000000 */
[----:B--2-4-:R-:W-:Y:S06]  /*0910*/  @P2 BRA `(.L_x_4) ;  /* 0x0000000000102947 */ /* 0x014fec0003800000 */
[----:B------:R-:W-:-:S06]  /*0920*/  USHF.L.U32 UR4, UR7, 0x1f, URZ ;  /* 0x0000001f07047899 */ /* 0x000fcc00080006ff */
[----:B-1----:R-:W-:-:S04]  /*0930*/  MOV R0, UR4 ;  /* 0x0000000400007c02 */ /* 0x002fc80008000f00 */
[----:B------:R-:W1:Y:S02]  /*0940*/  SYNCS.PHASECHK.TRANS64.TRYWAIT P0, [UR25+0x20], R0 ;  /* 0x00002000ff0075a7 */ /* 0x000e640008001119 */
[----:B-1----:R-:W-:Y:S05]  /*0950*/  @!P0 BRA `(.L_x_5) ;  /* 0x0000003400008947 */ /* 0x002fea0003800000 */
.L_x_4:
[----:B------:R-:W-:Y:S02]  /*0960*/  ELECT P1, URZ, PT ;  /* 0x0000000000ff782f */ /* 0x000fe40003820000 */
[----:B------:R-:W-:Y:S01]  /*0970*/  PLOP3.LUT P0, PT, PT, PT, UP0, 0x80, 0x8 ;  /* 0x000000000008781c */ /* 0x000fe20003f0f008 */
[----:B------:R-:W-:Y:S01]  /*0980*/  USEL UR14, URZ, 0x1, UP1 ;  /* 0x00000001ff0e7887 */ /* 0x000fe20008800000 */
[----:B------:R-:W-:Y:S01]  /*0990*/  PLOP3.LUT P2, PT, PT, PT, PT, 0x80, 0x8 ;  /* 0x000000000008781c */ /* 0x000fe20003f4f070 */
[----:B------:R-:W-:Y:S02]  /*09a0*/  USEL UR4, UR11, URZ, UP1 ;  /* 0x000000ff0b047287 */ /* 0x000fe40008800000 */
[----:B------:R-:W-:Y:S02]  /*09b0*/  ULOP3.LUT UR7, UR7, UR14, URZ, 0x3c, !UPT ;  /* 0x0000000e07077292 */ /* 0x000fe4000f8e3cff */
[----:B------:R-:W-:Y:S02]  /*09c0*/  UIADD3 UR24, UPT, UPT, UR5, 0x14400, UR13 ;  /* 0x0001440005187890 */ /* 0x000fe4000fffe00d */
[----:B------:R-:W-:-:S02]  /*09d0*/  UIADD3 UR28, UPT, UPT, UR5, 0x24400, UR13 ;  /* 0x00024400051c7890 */ /* 0x000fc4000fffe00d */
[----:B------:R-:W-:Y:S01]  /*09e0*/  @!UP0 USHF.L.U32 UR13, UR7, 0x1f, URZ ;  /* 0x0000001f070d8899 */ /* 0x000fe200080006ff */
[----:B------:R3:W-:Y:S01]  /*09f0*/  @P1 SYNCS.ARRIVE.TRANS64 RZ, [UR25], R3 ;  /* 0x00000003ffff19a7 */ /* 0x0007e20008000019 */
[----:B------:R-:W-:Y:S01]  /*0a00*/  @!UP0 ULEA UR14, UR4, UR5, 0x3 ;  /* 0x00000005040e8291 */ /* 0x000fe2000f8e18ff */
[----:B------:R-:W-:Y:S02]  /*0a10*/  UMOV UR11, UR19 ;  /* 0x00000013000b7c82 */ /* 0x000fe40008000000 */
[----:B------:R3:W-:Y:S01]  /*0a20*/  UTMALDG.2D [UR24], [UR36], desc[URZ] ;  /* 0x0000ff18240075b4 */ /* 0x0007e20008009000 */
[----:B-1----:R-:W-:Y:S01]  /*0a30*/  IMAD.U32 R0, RZ, RZ, UR13 ;  /* 0x0000000dff007e24 */ /* 0x002fe2000f8e00ff */
[----:B------:R-:W-:-:S04]  /*0a40*/  UIADD3 UR6, UPT, UPT, UR6, 0x1, URZ ;  /* 0x0000000106067890 */ /* 0x000fc8000fffe0ff */
[----:B------:R-:W-:Y:S01]  /*0a50*/  UISETP.NE.AND UP0, UPT, UR6, 0x10, UPT ;  /* 0x000000100600788c */ /* 0x000fe2000bf05270 */
[----:B------:R3:W-:Y:S01]  /*0a60*/  UTMALDG.2D [UR28], [UR34], desc[URZ] ;  /* 0x0000ff1c220075b4 */ /* 0x0007e20008009000 */
[----:B------:R3:W-:Y:S01]  /*0a70*/  UTMALDG.3D [UR16], [UR32], desc[URZ] ;  /* 0x0000ff10200075b4 */ /* 0x0007e20008011000 */
[----:B------:R3:W-:Y:S01]  /*0a80*/  UTMALDG.3D [UR8], [UR22], desc[URZ] ;  /* 0x0000ff08160075b4 */ /* 0x0007e20008011000 */
[----:B------:R3:W4:Y:S05]  /*0a90*/  @!P0 SYNCS.PHASECHK.TRANS64.TRYWAIT P2, [UR14+0x20], R0 ;  /* 0x00002000ff0085a7 */ /* 0x00072a000804110e */
[----:B------:R-:W-:Y:S05]  /*0aa0*/  BRA.U UP0, `(.L_x_6) ;  /* 0xfffffffd00587547 */ /* 0x000fea000b83ffff */
[----:B---3--:R-:W1:Y:S01]  /*0ab0*/  LDCU.64 UR10, c[0x0][0x6c0] ;  /* 0x0000d800ff0a77ac */ /* 0x008e620008000a00 */
[----:B------:R-:W-:Y:S01]  /*0ac0*/  UIADD3 UR21, UPT, UPT, UR40, UR21, URZ ;  /* 0x0000001528157290 */ /* 0x000fe2000fffe0ff */
[----:B------:R-:W2:Y:S03]  /*0ad0*/  LDCU.64 UR14, c[0x0][0x6d8] ;  /* 0x0000db00ff0e77ac */ /* 0x000ea60008000a00 */
[----:B------:R-:W-:Y:S02]  /*0ae0*/  UISETP.GE.AND UP0, UPT, UR21, 0x400, UPT ;  /* 0x000004001500788c */ /* 0x000fe4000bf06270 */
[----:B-1----:R-:W-:-:S07]  /*0af0*/  UIMAD.WIDE.U32 UR8, UR21, UR11, URZ ;  /* 0x0000000b150872a5 */ /* 0x002fce000f8e00ff */
[----:B------:R-:W-:Y:S02]  /*0b00*/  UMOV UR8, UR9 ;  /* 0x0000000900087c82 */ /* 0x000fe40008000000 */
[----:B------:R-:W-:Y:S02]  /*0b10*/  UIADD3 UR6, UPT, UPT, UR21, -UR8, URZ ;  /* 0x8000000815067290 */ /* 0x000fe4000fffe0ff */
[----:B------:R-:W1:Y:S02]  /*0b20*/  LDCU UR9, c[0x0][0x6d0] ;  /* 0x0000da00ff0977ac */ /* 0x000e640008000800 */
[----:B------:R-:W-:-:S04]  /*0b30*/  USHF.R.U32.HI UR6, URZ, UR74, UR6 ;  /* 0x0000004aff067299 */ /* 0x000fc80008011606 */
[----:B------:R-:W-:-:S04]  /*0b40*/  UIADD3 UR6, UPT, UPT, UR8, UR6, URZ ;  /* 0x0000000608067290 */ /* 0x000fc8000fffe0ff */
[----:B------:R-:W-:-:S04]  /*0b50*/  USHF.R.U32.HI UR6, URZ, UR73, UR6 ;  /* 0x00000049ff067299 */ /* 0x000fc80008011606 */
[----:B------:R-:W-:-:S04]  /*0b60*/  UIADD3 UR6, UPT, UPT, -UR6, URZ, URZ ;  /* 0x000000ff06067290 */ /* 0x000fc8000fffe1ff */
[----:B------:R-:W-:-:S04]  /*0b70*/  UIMAD UR10, UR10, UR6, UR21 ;  /* 0x000000060a0a72a4 */ /* 0x000fc8000f8e0215 */
[----:B-1----:R-:W-:-:S07]  /*0b80*/  UIMAD.WIDE.U32 UR8, UR10, UR9, URZ ;  /* 0x000000090a0872a5 */ /* 0x002fce000f8e00ff */
[----:B------:R-:W-:Y:S02]  /*0b90*/  UMOV UR6, UR9 ;  /* 0x0000000900067c82 */ /* 0x000fe40008000000 */
[----:B------:R-:W-:-:S04]  /*0ba0*/  UIADD3 UR12, UPT, UPT, UR10, -UR6, URZ ;  /* 0x800000060a0c7290 */ /* 0x000fc8000fffe0ff */
[----:B------:R-:W-:-:S04]  /*0bb0*/  USHF.R.U32.HI UR12, URZ, UR72, UR12 ;  /* 0x00000048ff0c7299 */ /* 0x000fc8000801160c */
[----:B------:R-:W-:-:S04]  /*0bc0*/  UIADD3 UR12, UPT, UPT, UR6, UR12, URZ ;  /* 0x0000000c060c7290 */ /* 0x000fc8000fffe0ff */
[----:B------:R-:W-:-:S04]  /*0bd0*/  USHF.R.U32.HI UR12, URZ, UR71, UR12 ;  /* 0x00000047ff0c7299 */ /* 0x000fc8000801160c */
[----:B--2---:R-:W-:Y:S02]  /*0be0*/  UIMAD.WIDE.U32 UR8, UR12, UR15, URZ ;  /* 0x0000000f0c0872a5 */ /* 0x004fe4000f8e00ff */
[----:B------:R-:W-:-:S05]  /*0bf0*/  UIADD3 UR20, UPT, UPT, -UR12, URZ, URZ ;  /* 0x000000ff0c147290 */ /* 0x000fca000fffe1ff */
[----:B------:R-:W-:Y:S02]  /*0c00*/  UMOV UR6, UR9 ;  /* 0x0000000900067c82 */ /* 0x000fe40008000000 */
[----:B------:R-:W-:Y:S02]  /*0c10*/  UIADD3 UR8, UPT, UPT, UR12, -UR6, URZ ;  /* 0x800000060c087290 */ /* 0x000fe4000fffe0ff */
[----:B------:R-:W1:Y:S02]  /*0c20*/  LDCU UR9, c[0x0][0x6cc] ;  /* 0x0000d980ff0977ac */ /* 0x000e640008000800 */
[----:B------:R-:W-:-:S04]  /*0c30*/  USHF.R.U32.HI UR8, URZ, UR70, UR8 ;  /* 0x00000046ff087299 */ /* 0x000fc80008011608 */
[----:B------:R-:W-:-:S04]  /*0c40*/  UIADD3 UR6, UPT, UPT, UR6, UR8, URZ ;  /* 0x0000000806067290 */ /* 0x000fc8000fffe0ff */
[----:B------:R-:W-:-:S04]  /*0c50*/  USHF.R.U32.HI UR6, URZ, UR69, UR6 ;  /* 0x00000045ff067299 */ /* 0x000fc80008011606 */
[----:B------:R-:W-:Y:S02]  /*0c60*/  UIADD3 UR6, UPT, UPT, -UR6, URZ, URZ ;  /* 0x000000ff06067290 */ /* 0x000fe4000fffe1ff */
[----:B-1----:R-:W-:Y:S02]  /*0c70*/  UIMAD UR20, UR9, UR20, UR10 ;  /* 0x00000014091472a4 */ /* 0x002fe4000f8e020a */
[----:B------:R-:W-:Y:S01]  /*0c80*/  UIMAD UR12, UR14, UR6, UR12 ;  /* 0x000000060e0c72a4 */ /* 0x000fe2000f8e020c */
[----:B------:R-:W-:Y:S11]  /*0c90*/  BRA.U !UP0, `(.L_x_7) ;  /* 0xfffffff908947547 */ /* 0x000ff6000b83ffff */
.L_x_3:
[----:B------:R-:W-:Y:S01]  /*0ca0*/  UISETP.NE.AND UP0, UPT, UR4, 0x3, UPT ;  /* 0x000000030400788c */ /* 0x000fe2000bf05270 */
[----:B------:R-:W1:Y:S01]  /*0cb0*/  S2UR UR6, SR_CgaCtaId ;  /* 0x00000000000679c3 */ /* 0x000e620000008800 */
[----:B------:R-:W-:Y:S01]  /*0cc0*/  UIADD3 UR5, UPT, UPT, UR4, 0x2, URZ ;  /* 0x0000000204057890 */ /* 0x000fe2000fffe0ff */
[----:B------:R-:W-:-:S03]  /*0cd0*/  UMOV UR8, 0x400 ;  /* 0x0000040000087882 */ /* 0x000fc60000000000 */
[----:B------:R-:W-:-:S04]  /*0ce0*/  USEL UR5, UR5, 0x1, UP0 ;  /* 0x0000000105057887 */ /* 0x000fc80008000000 */
[----:B------:R-:W-:Y:S02]  /*0cf0*/  UISETP.NE.AND UP0, UPT, UR5, 0x4, UPT ;  /* 0x000000040500788c */ /* 0x000fe4000bf05270 */
[----:B------:R-:W-:Y:S02]  /*0d00*/  UIADD3 UR5, UPT, UPT, UR5, 0x1, URZ ;  /* 0x0000000105057890 */ /* 0x000fe4000fffe0ff */
[----:B------:R-:W-:Y:S02]  /*0d10*/  UISETP.EQ.XOR UP1, UPT, UR4, 0x3, !UP0 ;  /* 0x000000030400788c */ /* 0x000fe4000c722a70 */
[----:B------:R-:W-:-:S04]  /*0d20*/  USEL UR5, UR5, 0x1, UP0 ;  /* 0x0000000105057887 */ /* 0x000fc80008000000 */
[----:B------:R-:W-:Y:S02]  /*0d30*/  UISETP.EQ.XOR UP1, UPT, UR5, 0x4, UP1 ;  /* 0x000000040500788c */ /* 0x000fe40008f22a70 */
[----:B------:R-:W-:Y:S02]  /*0d40*/  UISETP.NE.AND UP0, UPT, UR5, 0x4, UPT ;  /* 0x000000040500788c */ /* 0x000fe4000bf05270 */
[----:B------:R-:W-:Y:S02]  /*0d50*/  USEL UR4, URZ, 0x1, !UP1 ;  /* 0x00000001ff047887 */ /* 0x000fe4000c800000 */
[----:B-1----:R-:W-:Y:S02]  /*0d60*/  ULEA UR8, UR6, UR8, 0x18 ;  /* 0x0000000806087291 */ /* 0x002fe4000f8ec0ff */
[----:B------:R-:W-:Y:S02]  /*0d70*/  ULOP3.LUT UR4, UR7, UR4, URZ, 0x3c, !UPT ;  /* 0x0000000407047292 */ /* 0x000fe4000f8e3cff */
[----:B------:R-:W-:-:S02]  /*0d80*/  USEL UR6, UR5, URZ, UP0 ;  /* 0x000000ff05067287 */ /* 0x000fc40008000000 */
[----:B------:R-:W-:Y:S02]  /*0d90*/  USHF.L.U32 UR5, UR4, 0x1f, URZ ;  /* 0x0000001f04057899 */ /* 0x000fe400080006ff */
[----:B------:R-:W-:-:S04]  /*0da0*/  ULEA UR4, UR6, UR8, 0x3 ;  /* 0x0000000806047291 */ /* 0x000fc8000f8e18ff */
[----:B------:R-:W-:-:S05]  /*0db0*/  MOV R0, UR5 ;  /* 0x0000000500007c02 */ /* 0x000fca0008000f00 */
[----:B------:R-:W1:Y:S02]  /*0dc0*/  SYNCS.PHASECHK.TRANS64.TRYWAIT P0, [UR4+0x20], R0 ;  /* 0x00002000ff0075a7 */ /* 0x000e640008001104 */
[----:B-1----:R-:W-:Y:S05]  /*0dd0*/  @!P0 BRA `(.L_x_8) ;  /* 0x0000003000008947 */ /* 0x002fea0003800000 */
.L_x_35:
[----:B------:R-:W-:-:S13]  /*0de0*/  ELECT P0, URZ, PT ;  /* 0x0000000000ff782f */ /* 0x000fda0003800000 */
[----:B-1----:R-:W-:-:S04]  /*0df0*/  @P0 MOV R0, 0x9000 ;  /* 0x0000900000000802 */ /* 0x002fc80000000f00 */
[----:B------:R1:W-:Y:S03]  /*0e00*/  @P0 SYNCS.ARRIVE.TRANS64 RZ, [UR4], R0 ;  /* 0x00000000ffff09a7 */ /* 0x0003e60008000004 */
.L_x_2:
[----:B------:R-:W-:-:S13]  /*0e10*/  ISETP.NE.AND P0, PT, R7, 0x4, PT ;  /* 0x000000040700780c */ /* 0x000fda0003f05270 */
[----:B------:R-:W-:Y:S05]  /*0e20*/  @P0 BRA `(.L_x_9) ;  /* 0x0000000800d00947 */ /* 0x000fea0003800000 */
[----:B------:R-:W2:Y:S08]  /*0e30*/  S2UR UR67, SR_CTAID.Z ;  /* 0x00000000004379c3 */ /* 0x000eb00000002700 */
[----:B------:R-:W-:Y:S01]  /*0e40*/  BAR.SYNC.DEFER_BLOCKING 0x2, 0xa0 ;  /* 0x0082800000007b1d */ /* 0x000fe20000010000 */
[----:B------:R-:W-:Y:S01]  /*0e50*/  HFMA2 R6, -RZ, RZ, 0, 5.9604644775390625e-08 ;  /* 0x00000001ff067431 */ /* 0x000fe200000001ff */
[----:B------:R-:W-:-:S04]  /*0e60*/  MOV R5, 0x1 ;  /* 0x0000000100057802 */ /* 0x000fc80000000f00 */
[----:B------:R-:W-:Y:S02]  /*0e70*/  UMOV UR45, 0x400 ;  /* 0x00000400002d7882 */ /* 0x000fe40000000000 */
[----:B------:R-:W3:Y:S01]  /*0e80*/  S2UR UR4, SR_CgaCtaId ;  /* 0x00000000000479c3 */ /* 0x000ee20000008800 */
[----:B--2---:R-:W-:Y:S02]  /*0e90*/  UISETP.GT.U32.AND UP0, UPT, UR67, 0x3ff, UPT ;  /* 0x000003ff4300788c */ /* 0x004fe4000bf04070 */
[----:B---3--:R-:W-:-:S07]  /*0ea0*/  ULEA UR45, UR4, UR45, 0x18 ;  /* 0x0000002d042d7291 */ /* 0x008fce000f8ec0ff */
[----:B------:R-:W-:Y:S05]  /*0eb0*/  BRA.U UP0, `(.L_x_10) ;  /* 0x0000000900747547 */ /* 0x000fea000b800000 */
[----:B-1----:R-:W1:Y:S01]  /*0ec0*/  LDS R0, [UR45+0x68] ;  /* 0x0000682dff007984 */ /* 0x002e620008000800 */
[----:B------:R-:W2:Y:S01]  /*0ed0*/  LDCU UR12, c[0x0][0x374] ;  /* 0x00006e80ff0c77ac */ /* 0x000ea20008000800 */
[----:B------:R-:W-:Y:S01]  /*0ee0*/  MOV R5, 0x1 ;  /* 0x0000000100057802 */ /* 0x000fe20000000f00 */
[----:B------:R-:W2:Y:S01]  /*0ef0*/  LDCU UR11, c[0x0][0x370] ;  /* 0x00006e00ff0b77ac */ /* 0x000ea20008000800 */
[----:B------:R-:W-:Y:S02]  /*0f00*/  UIADD3 UR7, UPT, UPT, UR45, 0x34400, URZ ;  /* 0x000344002d077890 */ /* 0x000fe4000fffe0ff */
[----:B------:R-:W-:Y:S01]  /*0f10*/  UIADD3 UR6, UPT, UPT, UR45, 0x14400, URZ ;  /* 0x000144002d067890 */ /* 0x000fe2000fffe0ff */
[----:B------:R-:W3:Y:S01]  /*0f20*/  LDCU UR68, c[0x0][0x378] ;  /* 0x00006f00ff4477ac */ /* 0x000ee20008000800 */
[----:B------:R-:W-:Y:S02]  /*0f30*/  UIADD3 UR8, UPT, UPT, UR45, 0x24400, URZ ;  /* 0x000244002d087890 */ /* 0x000fe4000fffe0ff */
[----:B------:R-:W-:-:S02]  /*0f40*/  USHF.R.U32.HI UR9, URZ, 0x4, UR7 ;  /* 0x00000004ff097899 */ /* 0x000fc40008011607 */
[----:B------:R-:W-:Y:S02]  /*0f50*/  UIADD3 UR4, UPT, UPT, UR45, 0x36400, URZ ;  /* 0x000364002d047890 */ /* 0x000fe4000fffe0ff */
[----:B------:R-:W-:Y:S02]  /*0f60*/  USHF.R.U32.HI UR7, URZ, 0x4, UR6 ;  /* 0x00000004ff077899 */ /* 0x000fe40008011606 */
[----:B------:R-:W-:Y:S02]  /*0f70*/  USHF.R.U32.HI UR6, URZ, 0x4, UR8 ;  /* 0x00000004ff067899 */ /* 0x000fe40008011608 */
[----:B------:R-:W-:Y:S02]  /*0f80*/  USHF.R.U32.HI UR10, URZ, 0x4, UR4 ;  /* 0x00000004ff0a7899 */ /* 0x000fe40008011604 */
[----:B------:R-:W-:Y:S02]  /*0f90*/  ULOP3.LUT UR7, UR7, 0x3fc0, URZ, 0xc0, !UPT ;  /* 0x00003fc007077892 */ /* 0x000fe4000f8ec0ff */
[----:B------:R-:W-:-:S02]  /*0fa0*/  ULOP3.LUT UR6, UR6, 0x3fc0, URZ, 0xc0, !UPT ;  /* 0x00003fc006067892 */ /* 0x000fc4000f8ec0ff */
[----:B------:R-:W-:Y:S02]  /*0fb0*/  ULOP3.LUT UR9, UR9, 0x3fc0, URZ, 0xc0, !UPT ;  /* 0x00003fc009097892 */ /* 0x000fe4000f8ec0ff */
[----:B------:R-:W-:Y:S02]  /*0fc0*/  ULOP3.LUT UR10, UR10, 0x3fc0, URZ, 0xc0, !UPT ;  /* 0x00003fc00a0a7892 */ /* 0x000fe4000f8ec0ff */
[----:B------:R-:W-:Y:S02]  /*0fd0*/  ULOP3.LUT UR36, UR7, 0x10000, URZ, 0xfc, !UPT ;  /* 0x0001000007247892 */ /* 0x000fe4000f8efcff */
[----:B------:R-:W-:Y:S01]  /*0fe0*/  ULOP3.LUT UR37, UR6, 0x10000, URZ, 0xfc, !UPT ;  /* 0x0001000006257892 */ /* 0x000fe2000f8efcff */
[----:B-1----:R-:W-:Y:S01]  /*0ff0*/  R2UR UR5, R0 ;  /* 0x00000000000572ca */ /* 0x002fe200000e0000 */
[----:B--2---:R-:W-:Y:S02]  /*1000*/  UIMAD UR11, UR12, UR11, URZ ;  /* 0x0000000b0c0b72a4 */ /* 0x004fe4000f8e02ff */
[----:B------:R-:W-:-:S02]  /*1010*/  ULOP3.LUT UR64, UR9, 0x10000, URZ, 0xfc, !UPT ;  /* 0x0001000009407892 */ /* 0x000fc4000f8efcff */
[----:B------:R-:W-:Y:S01]  /*1020*/  ULOP3.LUT UR47, UR10, 0x10000, URZ, 0xfc, !UPT ;  /* 0x000100000a2f7892 */ /* 0x000fe2000f8efcff */
[----:B------:R-:W-:Y:S01]  /*1030*/  UMOV UR14, 0x8a02480 ;  /* 0x08a02480000e7882 */ /* 0x000fe20000000000 */
[----:B------:R-:W-:Y:S02]  /*1040*/  USEL UR13, URZ, 0x4000, UP6 ;  /* 0x00004000ff0d7887 */ /* 0x000fe4000b000000 */
[----:B------:R-:W-:Y:S02]  /*1050*/  USEL UR4, UR14, 0x8a00480, !UP5 ;  /* 0x08a004800e047887 */ /* 0x000fe4000e800000 */
[----:B---3--:R-:W-:Y:S02]  /*1060*/  UIMAD UR68, UR11, UR68, URZ ;  /* 0x000000440b4472a4 */ /* 0x008fe4000f8e02ff */
[----:B------:R-:W-:Y:S02]  /*1070*/  UIADD3 UR62, UPT, UPT, UR5, 0x100, URZ ;  /* 0x00000100053e7890 */ /* 0x000fe4000fffe0ff */
[----:B------:R-:W-:-:S02]  /*1080*/  UIADD3 UR60, UPT, UPT, UR5, 0x104, URZ ;  /* 0x00000104053c7890 */ /* 0x000fc4000fffe0ff */
[----:B------:R-:W-:Y:S02]  /*1090*/  UIADD3 UR58, UPT, UPT, UR5, 0x108, URZ ;  /* 0x00000108053a7890 */ /* 0x000fe4000fffe0ff */
[----:B------:R-:W-:Y:S02]  /*10a0*/  UIADD3 UR56, UPT, UPT, UR5, 0x10c, URZ ;  /* 0x0000010c05387890 */ /* 0x000fe4000fffe0ff */
[----:B------:R-:W-:Y:S02]  /*10b0*/  UIADD3 UR63, UPT, UPT, UR5, 0x110, URZ ;  /* 0x00000110053f7890 */ /* 0x000fe4000fffe0ff */
[----:B------:R-:W-:Y:S02]  /*10c0*/  UIADD3 UR61, UPT, UPT, UR5, 0x114, URZ ;  /* 0x00000114053d7890 */ /* 0x000fe4000fffe0ff */
[----:B------:R-:W-:Y:S02]  /*10d0*/  USHF.R.U32.HI UR8, URZ, 0x1, UR62 ;  /* 0x00000001ff087899 */ /* 0x000fe4000801163e */
[----:B------:R-:W-:-:S02]  /*10e0*/  USHF.R.U32.HI UR7, URZ, 0x1, UR60 ;  /* 0x00000001ff077899 */ /* 0x000fc4000801163c */
[----:B------:R-:W-:Y:S02]  /*10f0*/  USHF.R.U32.HI UR6, URZ, 0x1, UR58 ;  /* 0x00000001ff067899 */ /* 0x000fe4000801163a */
[----:B------:R-:W-:Y:S02]  /*1100*/  UIADD3 UR59, UPT, UPT, UR5, 0x118, URZ ;  /* 0x00000118053b7890 */ /* 0x000fe4000fffe0ff */
[----:B------:R-:W-:Y:S02]  /*1110*/  UIADD3 UR57, UPT, UPT, UR5, 0x11c, URZ ;  /* 0x0000011c05397890 */ /* 0x000fe4000fffe0ff */
[----:B------:R-:W-:Y:S02]  /*1120*/  USHF.R.U32.HI UR9, URZ, 0x1, UR56 ;  /* 0x00000001ff097899 */ /* 0x000fe40008011638 */
[----:B------:R-:W-:Y:S02]  /*1130*/  USHF.R.U32.HI UR54, URZ, 0x1a, UR63 ;  /* 0x0000001aff367899 */ /* 0x000fe4000801163f */
[----:B------:R-:W-:-:S02]  /*1140*/  USHF.R.U32.HI UR10, URZ, 0x1a, UR61 ;  /* 0x0000001aff0a7899 */ /* 0x000fc4000801163d */
[----:B------:R-:W-:Y:S02]  /*1150*/  ULOP3.LUT UR8, UR8, 0x60000000, URZ, 0xc0, !UPT ;  /* 0x6000000008087892 */ /* 0x000fe4000f8ec0ff */
[----:B------:R-:W-:Y:S02]  /*1160*/  ULOP3.LUT UR52, UR7, 0x60000000, URZ, 0xc0, !UPT ;  /* 0x6000000007347892 */ /* 0x000fe4000f8ec0ff */
[----:B------:R-:W-:Y:S02]  /*1170*/  ULOP3.LUT UR7, UR6, 0x60000000, URZ, 0xc0, !UPT ;  /* 0x6000000006077892 */ /* 0x000fe4000f8ec0ff */
[----:B------:R-:W-:Y:S02]  /*1180*/  USHF.R.U32.HI UR11, URZ, 0x1a, UR59 ;  /* 0x0000001aff0b7899 */ /* 0x000fe4000801163b */
[----:B------:R-:W-:Y:S02]  /*1190*/  USHF.R.U32.HI UR12, URZ, 0x1a, UR57 ;  /* 0x0000001aff0c7899 */ /* 0x000fe40008011639 */
[----:B------:R-:W-:-:S02]  /*11a0*/  ULOP3.LUT UR6, UR9, 0x60000000, URZ, 0xc0, !UPT ;  /* 0x6000000009067892 */ /* 0x000fc4000f8ec0ff */
[----:B------:R-:W-:Y:S02]  /*11b0*/  ULOP3.LUT UR54, UR8, 0x30, UR54, 0xf8, !UPT ;  /* 0x0000003008367892 */ /* 0x000fe4000f8ef836 */
[----:B------:R-:W-:Y:S02]  /*11c0*/  ULOP3.LUT UR52, UR52, 0x30, UR10, 0xf8, !UPT ;  /* 0x0000003034347892 */ /* 0x000fe4000f8ef80a */
[----:B------:R-:W-:Y:S02]  /*11d0*/  UIADD3 UR4, UPT, UPT, UR13, UR4, URZ ;  /* 0x000000040d047290 */ /* 0x000fe4000fffe0ff */
[----:B------:R-:W-:Y:S02]  /*11e0*/  ULOP3.LUT UR7, UR7, 0x30, UR11, 0xf8, !UPT ;  /* 0x0000003007077892 */ /* 0x000fe4000f8ef80b */
[----:B------:R-:W-:Y:S02]  /*11f0*/  ULOP3.LUT UR6, UR6, 0x30, UR12, 0xf8, !UPT ;  /* 0x0000003006067892 */ /* 0x000fe4000f8ef80c */
[----:B------:R-:W-:-:S02]  /*1200*/  ULOP3.LUT UR55, UR54, UR4, URZ, 0xfc, !UPT ;  /* 0x0000000436377292 */ /* 0x000fc4000f8efcff */
[----:B------:R-:W-:Y:S02]  /*1210*/  ULOP3.LUT UR53, UR52, UR4, URZ, 0xfc, !UPT ;  /* 0x0000000434357292 */ /* 0x000fe4000f8efcff */
[----:B------:R-:W-:Y:S02]  /*1220*/  ULOP3.LUT UR51, UR7, UR4, URZ, 0xfc, !UPT ;  /* 0x0000000407337292 */ /* 0x000fe4000f8efcff */
[----:B------:R-:W-:Y:S01]  /*1230*/  ULOP3.LUT UR49, UR6, UR4, URZ, 0xfc, !UPT ;  /* 0x0000000406317292 */ /* 0x000fe2000f8efcff */
[----:B------:R-:W-:Y:S01]  /*1240*/  UMOV UR65, URZ ;  /* 0x000000ff00417c82 */ /* 0x000fe20008000000 */
[----:B------:R-:W-:Y:S01]  /*1250*/  UMOV UR33, URZ ;  /* 0x000000ff00217c82 */ /* 0x000fe20008000000 */
[----:B------:R-:W-:Y:S01]  /*1260*/  UMOV UR32, URZ ;  /* 0x000000ff00207c82 */ /* 0x000fe20008000000 */
[----:B------:R-:W-:Y:S01]  /*1270*/  UMOV UR54, URZ ;  /* 0x000000ff00367c82 */ /* 0x000fe20008000000 */
[----:B------:R-:W-:Y:S01]  /*1280*/  UMOV UR52, URZ ;  /* 0x000000ff00347c82 */ /* 0x000fe20008000000 */
[----:B------:R-:W-:Y:S01]  /*1290*/  UMOV UR50, URZ ;  /* 0x000000ff00327c82 */ /* 0x000fe20008000000 */
[----:B------:R-:W-:-:S05]  /*12a0*/  UMOV UR48, URZ ;  /* 0x000000ff00307c82 */ /* 0x000fca0008000000 */
.L_x_15:
[----:B------:R-:W-:Y:S01]  /*12b0*/  USHF.L.U32 UR4, UR33, 0x1f, URZ ;  /* 0x0000001f21047899 */ /* 0x000fe200080006ff */
[----:B------:R-:W-:Y:S01]  /*12c0*/  SHF.L.U32 R3, R5, 0x1f, RZ ;  /* 0x0000001f05037819 */ /* 0x000fe200000006ff */
[----:B-1----:R-:W-:Y:S02]  /*12d0*/  ULEA UR6, UR32, UR45, 0x3 ;  /* 0x0000002d20067291 */ /* 0x002fe4000f8e18ff */
[----:B------:R-:W-:Y:S02]  /*12e0*/  ULEA UR66, UR65, UR45, 0x3 ;  /* 0x0000002d41427291 */ /* 0x000fe4000f8e18ff */
[----:B------:R-:W-:Y:S01]  /*12f0*/  MOV R0, UR4 ;  /* 0x0000000400007c02 */ /* 0x000fe20008000f00 */
[----:B------:R-:W-:Y:S02]  /*1300*/  ULEA UR35, UR65, UR5, 0x7 ;  /* 0x0000000541237291 */ /* 0x000fe4000f8e38ff */
[----:B------:R-:W-:Y:S02]  /*1310*/  UIADD3 UR67, UPT, UPT, UR68, UR67, URZ ;  /* 0x0000004344437290 */ /* 0x000fe4000fffe0ff */
[----:B---3--:R1:W2:Y:S01]  /*1320*/  SYNCS.PHASECHK.TRANS64.TRYWAIT P1, [UR6], R0 ;  /* 0x00000000ff0075a7 */ /* 0x0082a20008021106 */
[----:B------:R-:W-:Y:S01]  /*1330*/  UPLOP3.LUT UP2, UPT, UPT, UPT, UPT, 0x40, 0x4 ;  /* 0x000000000004789c */ /* 0x000fe20003f4e870 */
[----:B------:R-:W3:Y:S02]  /*1340*/  SYNCS.PHASECHK.TRANS64.TRYWAIT P0, [UR66+0x50], R3 ;  /* 0x00005003ff0075a7 */ /* 0x000ee40008001142 */
[----:B-123--:R-:W-:Y:S08]  /*1350*/  @!P0 BRA `(.L_x_11) ;  /* 0x0000002800c08947 */ /* 0x00eff00003800000 */
.L_x_37:
[----:B------:R-:W-:-:S05]  /*1360*/  UMOV UR4, URZ ;  /* 0x000000ff00047c82 */ /* 0x000fca0008000000 */
.L_x_14:
[----:B--2---:R-:W-:Y:S02]  /*1370*/  UIADD3 UR13, UPT, UPT, UR32, 0x1, URZ ;  /* 0x00000001200d7890 */ /* 0x004fe4000fffe0ff */
[----:B------:R-:W-:Y:S02]  /*1380*/  USHF.L.U32 UR7, UR32, 0xa, URZ ;  /* 0x0000000a20077899 */ /* 0x000fe400080006ff */
[----:B------:R-:W-:Y:S02]  /*1390*/  UISETP.NE.AND UP1, UPT, UR13, 0x4, UPT ;  /* 0x000000040d00788c */ /* 0x000fe4000bf25270 */
[----:B------:R-:W-:Y:S02]  /*13a0*/  UIADD3 UR11, UPT, UPT, UR7, 0x6, URZ ;  /* 0x00000006070b7890 */ /* 0x000fe4000fffe0ff */
[----:B------:R-:W-:Y:S02]  /*13b0*/  UISETP.GT.U32.AND UP0, UPT, UR4, 0xe, UPT ;  /* 0x0000000e0400788c */ /* 0x000fe4000bf04070 */
[----:B------:R-:W-:Y:S02]  /*13c0*/  ULEA UR8, UR32, UR64, 0x7 ;  /* 0x0000004020087291 */ /* 0x000fe4000f8e38ff */
[----:B------:R-:W-:Y:S02]  /*13d0*/  ULEA UR6, UR32, UR47, 0x7 ;  /* 0x0000002f20067291 */ /* 0x000fe4000f8e38ff */
[----:B------:R-:W-:Y:S01]  /*13e0*/  ULEA UR34, UR32, UR45, 0x3 ;  /* 0x0000002d20227291 */ /* 0x000fe2000f8e18ff */
[----:B------:R-:W-:Y:S01]  /*13f0*/  PLOP3.LUT P0, PT, PT, PT, UP0, 0x80, 0x8 ;  /* 0x000000000008781c */ /* 0x000fe20003f0f008 */
[----:B------:R-:W-:Y:S02]  /*1400*/  UIADD3 UR18, UPT, UPT, UR7, UR37, URZ ;  /* 0x0000002507127290 */ /* 0x000fe4000fffe0ff */
[----:B------:R-:W-:Y:S02]  /*1410*/  UIADD3 UR16, UPT, UPT, UR7, UR36, URZ ;  /* 0x0000002407107290 */ /* 0x000fe4000fffe0ff */
[----:B------:R-:W-:Y:S02]  /*1420*/  UIADD3 UR14, UPT, UPT, UR37, 0x2, UR7 ;  /* 0x00000002250e7890 */ /* 0x000fe4000fffe007 */
[----:B------:R-:W-:Y:S02]  /*1430*/  UIADD3 UR12, UPT, UPT, UR36, 0x2, UR7 ;  /* 0x00000002240c7890 */ /* 0x000fe4000fffe007 */
[----:B------:R-:W-:Y:S02]  /*1440*/  UIADD3 UR10, UPT, UPT, UR37, 0x4, UR7 ;  /* 0x00000004250a7890 */ /* 0x000fe4000fffe007 */
[----:B------:R-:W-:Y:S02]  /*1450*/  UIADD3 UR42, UPT, UPT, UR36, 0x4, UR7 ;  /* 0x00000004242a7890 */ /* 0x000fe4000fffe007 */
[----:B------:R-:W-:Y:S02]  /*1460*/  UIADD3 UR40, UPT, UPT, UR11, UR37, URZ ;  /* 0x000000250b287290 */ /* 0x000fe4000fffe0ff */
[----:B------:R-:W-:Y:S02]  /*1470*/  UIADD3 UR44, UPT, UPT, UR11, UR36, URZ ;  /* 0x000000240b2c7290 */ /* 0x000fe4000fffe0ff */
[----:B------:R-:W-:Y:S02]  /*1480*/  USEL UR32, UR13, URZ, UP1 ;  /* 0x000000ff0d207287 */ /* 0x000fe40008800000 */
[----:B------:R-:W-:Y:S02]  /*1490*/  UIADD3 UR30, UPT, UPT, UR8, 0x20, URZ ;  /* 0x00000020081e7890 */ /* 0x000fe4000fffe0ff */
[----:B------:R-:W-:Y:S02]  /*14a0*/  UIADD3 UR28, UPT, UPT, UR8, 0x40, URZ ;  /* 0x00000040081c7890 */ /* 0x000fe4000fffe0ff */
[----:B------:R-:W-:Y:S02]  /*14b0*/  UIADD3 UR26, UPT, UPT, UR8, 0x60, URZ ;  /* 0x00000060081a7890 */ /* 0x000fe4000fffe0ff */
[----:B------:R-:W-:Y:S02]  /*14c0*/  UIADD3 UR24, UPT, UPT, UR6, 0x20, URZ ;  /* 0x0000002006187890 */ /* 0x000fe4000fffe0ff */
[----:B------:R-:W-:Y:S02]  /*14d0*/  UIADD3 UR22, UPT, UPT, UR6, 0x40, URZ ;  /* 0x0000004006167890 */ /* 0x000fe4000fffe0ff */
[----:B------:R-:W-:Y:S02]  /*14e0*/  UIADD3 UR20, UPT, UPT, UR6, 0x60, URZ ;  /* 0x0000006006147890 */ /* 0x000fe4000fffe0ff */
[----:B------:R-:W-:Y:S02]  /*14f0*/  UIADD3 UR46, UPT, UPT, UR34, 0x20, URZ ;  /* 0x00000020222e7890 */ /* 0x000fe4000fffe0ff */
[----:B------:R-:W-:Y:S01]  /*1500*/  USEL UR39, URZ, 0x1, UP1 ;  /* 0x00000001ff277887 */ /* 0x000fe20008800000 */
[----:B------:R-:W-:Y:S01]  /*1510*/  UMOV UR9, 0x4008 ;  /* 0x0000400800097882 */ /* 0x000fe20000000000 */
        /* <DEDUP_REMOVED lines=12> */
[----:B---3--:R-:W-:Y:S05]  /*15e0*/  @P1 BRA `(.L_x_12) ;  /* 0x0000000000101947 */ /* 0x008fea0003800000 */
[----:B------:R-:W-:Y:S06]  /*15f0*/  USHF.L.U32 UR38, UR33, 0x1f, URZ ;  /* 0x0000001f21267899 */ /* 0x000fec00080006ff */
[----:B-1----:R-:W-:Y:S04]  /*1600*/  MOV R0, UR38 ;  /* 0x0000002600007c02 */ /* 0x002fe80008000f00 */
[----:B------:R-:W1:Y:S02]  /*1610*/  SYNCS.PHASECHK.TRANS64.TRYWAIT P1, [UR34], R0 ;  /* 0x00000000ff0075a7 */ /* 0x000e640008021122 */
[----:B-1----:R-:W-:Y:S05]  /*1620*/  @!P1 BRA `(.L_x_13) ;  /* 0x00000028002c9947 */ /* 0x002fea0003800000 */
.L_x_12:
[----:B------:R-:W-:Y:S01]  /*1630*/  ULOP3.LUT UR33, UR33, UR39, URZ, 0x3c, !UPT ;  /* 0x0000002721217292 */ /* 0x000fe2000f8e3cff */
[----:B------:R2:W-:Y:S01]  /*1640*/  UTCCP.T.S.4x32dp128bit tmem[UR5+0x100], gdesc[UR8] ;  /* 0x00010008050079e7 */ /* 0x0005e20009100000 */
[----:B------:R-:W-:Y:S01]  /*1650*/  PLOP3.LUT P1, PT, PT, PT, PT, 0x80, 0x8 ;  /* 0x000000000008781c */ /* 0x000fe20003f2f070 */
[----:B------:R2:W-:Y:S01]  /*1660*/  UTCCP.T.S.4x32dp128bit tmem[UR5+0x104], gdesc[UR30] ;  /* 0x0001041e050079e7 */ /* 0x0005e20009100000 */
[----:B------:R2:W-:Y:S01]  /*1670*/  UTCCP.T.S.4x32dp128bit tmem[UR5+0x108], gdesc[UR28] ;  /* 0x0001081c050079e7 */ /* 0x0005e20009100000 */
[----:B------:R-:W-:Y:S01]  /*1680*/  UMOV UR38, UR44 ;  /* 0x0000002c00267c82 */ /* 0x000fe20008000000 */
[----:B------:R-:W-:Y:S01]  /*1690*/  @!UP0 USHF.L.U32 UR34, UR33, 0x1f, URZ ;  /* 0x0000001f21228899 */ /* 0x000fe200080006ff */
[----:B------:R2:W-:Y:S01]  /*16a0*/  UTCCP.T.S.4x32dp128bit tmem[UR5+0x10c], gdesc[UR26] ;  /* 0x00010c1a050079e7 */ /* 0x0005e20009100000 */
[----:B------:R-:W-:Y:S01]  /*16b0*/  @!UP0 ULEA UR44, UR32, UR45, 0x3 ;  /* 0x0000002d202c8291 */ /* 0x000fe2000f8e18ff */
[----:B------:R2:W-:Y:S01]  /*16c0*/  UTCCP.T.S.4x32dp128bit tmem[UR5+0x110], gdesc[UR6] ;  /* 0x00011006050079e7 */ /* 0x0005e20009100000 */
[----:B------:R2:W-:Y:S01]  /*16d0*/  UTCCP.T.S.4x32dp128bit tmem[UR5+0x114], gdesc[UR24] ;  /* 0x00011418050079e7 */ /* 0x0005e20009100000 */
[----:B------:R2:W-:Y:S01]  /*16e0*/  UTCCP.T.S.4x32dp128bit tmem[UR5+0x118], gdesc[UR22] ;  /* 0x00011816050079e7 */ /* 0x0005e20009100000 */
[----:B------:R2:W-:Y:S01]  /*16f0*/  UTCCP.T.S.4x32dp128bit tmem[UR5+0x11c], gdesc[UR20] ;  /* 0x00011c14050079e7 */ /* 0x0005e20009100000 */
[----:B------:R2:W-:Y:S01]  /*1700*/  UTCOMMA.4X gdesc[UR16], gdesc[UR18], tmem[UR35], tmem[UR54], idesc[UR55], tmem[UR62], UP2 ;  /* 0x803e3612100075ea */ /* 0x0005e20009000023 */
[----:B------:R-:W-:Y:S01]  /*1710*/  UMOV UR43, 0x40004040 ;  /* 0x40004040002b7882 */ /* 0x000fe20000000000 */
[----:B-1----:R-:W-:Y:S01]  /*1720*/  MOV R0, UR34 ;  /* 0x0000002200007c02 */ /* 0x002fe20008000f00 */
[----:B------:R2:W-:Y:S01]  /*1730*/  UTCOMMA.4X gdesc[UR12], gdesc[UR14], tmem[UR35], tmem[UR52], idesc[UR53], tmem[UR60], UPT ;  /* 0x803c340e0c0075ea */ /* 0x0005e2000b800023 */
[----:B------:R-:W-:Y:S01]  /*1740*/  UMOV UR41, 0x40004040 ;  /* 0x4000404000297882 */ /* 0x000fe20000000000 */
[----:B------:R-:W-:Y:S01]  /*1750*/  UMOV UR39, 0x40004040 ;  /* 0x4000404000277882 */ /* 0x000fe20000000000 */
[----:B------:R2:W-:Y:S01]  /*1760*/  UTCOMMA.4X gdesc[UR42], gdesc[UR10], tmem[UR35], tmem[UR50], idesc[UR51], tmem[UR58], UPT ;  /* 0x803a320a2a0075ea */ /* 0x0005e2000b800023 */
[----:B------:R2:W-:Y:S01]  /*1770*/  UTCOMMA.4X gdesc[UR38], gdesc[UR40], tmem[UR35], tmem[UR48], idesc[UR49], tmem[UR56], UPT ;  /* 0x80383028260075ea */ /* 0x0005e2000b800023 */
[----:B------:R2:W-:Y:S01]  /*1780*/  UTCBAR [UR46], URZ ;  /* 0x000000ff2e0073e9 */ /* 0x0005e200080000ff */
[----:B------:R2:W3:Y:S01]  /*1790*/  @!P0 SYNCS.PHASECHK.TRANS64.TRYWAIT P1, [UR44], R0 ;  /* 0x00000000ff0085a7 */ /* 0x0004e2000802112c */
[----:B------:R-:W-:Y:S02]  /*17a0*/  UIADD3 UR4, UPT, UPT, UR4, 0x1, URZ ;  /* 0x0000000104047890 */ /* 0x000fe4000fffe0ff */
[----:B------:R-:W-:Y:S02]  /*17b0*/  UPLOP3.LUT UP2, UPT, UPT, UPT, UPT, 0x80, 0x8 ;  /* 0x000000000008789c */ /* 0x000fe40003f4f070 */
[----:B------:R-:W-:Y:S09]  /*17c0*/  UISETP.NE.AND UP0, UPT, UR4, 0x10, UPT ;  /* 0x000000100400788c */ /* 0x000ff2000bf05270 */
[----:B------:R-:W-:Y:S05]  /*17d0*/  BRA.U UP0, `(.L_x_14) ;  /* 0xfffffff900e47547 */ /* 0x000fea000b83ffff */
[----:B--2---:R-:W-:Y:S02]  /*17e0*/  UIADD3 UR6, UPT, UPT, UR66, 0x40, URZ ;  /* 0x0000004042067890 */ /* 0x004fe4000fffe0ff */
[----:B------:R-:W-:-:S04]  /*17f0*/  UIADD3 UR4, UPT, UPT, UR65, 0x1, URZ ;  /* 0x0000000141047890 */ /* 0x000fc8000fffe0ff */
[----:B------:R-:W-:-:S03]  /*1800*/  UISETP.NE.AND UP0, UPT, UR4, 0x2, UPT ;  /* 0x000000020400788c */ /* 0x000fc6000bf05270 */
[----:B------:R1:W-:Y:S01]  /*1810*/  UTCBAR [UR6], URZ ;  /* 0x000000ff060073e9 */ /* 0x0003e200080000ff */
[----:B------:R-:W-:Y:S02]  /*1820*/  USEL UR65, UR4, URZ, UP0 ;  /* 0x000000ff04417287 */ /* 0x000fe40008000000 */
[----:B------:R-:W-:Y:S02]  /*1830*/  USEL UR4, URZ, 0x1, UP0 ;  /* 0x00000001ff047887 */ /* 0x000fe40008000000 */
[----:B------:R-:W-:-:S04]  /*1840*/  UISETP.GE.AND UP0, UPT, UR67, 0x400, UPT ;  /* 0x000004004300788c */ /* 0x000fc8000bf06270 */
[----:B------:R-:W-:-:S05]  /*1850*/  LOP3.LUT R5, R5, UR4, RZ, 0x3c, !PT ;  /* 0x0000000405057c12 */ /* 0x000fca000f8e3cff */
[----:B------:R-:W-:Y:S05]  /*1860*/  BRA.U !UP0, `(.L_x_15) ;  /* 0xfffffff908907547 */ /* 0x000fea000b83ffff */
[----:B------:R-:W-:-:S06]  /*1870*/  UIADD3 UR4, UPT, UPT, UR65, 0x1, URZ ;  /* 0x0000000141047890 */ /* 0x000fcc000fffe0ff */
[----:B------:R-:W-:Y:S02]  /*1880*/  MOV R6, UR4 ;  /* 0x0000000400067c02 */ /* 0x000fe40008000f00 */
.L_x_10:
[----:B------:R-:W2:Y:S02]  /*1890*/  S2R R3, SR_CgaCtaId ;  /* 0x0000000000037919 */ /* 0x000ea40000008800 */
[----:B-12---:R-:W-:-:S04]  /*18a0*/  LOP3.LUT R0, R3, 0x1, RZ, 0xc0, !PT ;  /* 0x0000000103007812 */ /* 0x006fc800078ec0ff */
[----:B------:R-:W-:-:S13]  /*18b0*/  ISETP.NE.U32.AND P0, PT, R0, 0x1, PT ;  /* 0x000000010000780c */ /* 0x000fda0003f05070 */
[----:B------:R-:W-:Y:S05]  /*18c0*/  @!P0 BRA `(.L_x_9) ;  /* 0x0000000000288947 */ /* 0x000fea0003800000 */
[C---:B------:R-:W-:Y:S02]  /*18d0*/  ISETP.NE.AND P0, PT, R6.reuse, 0x2, PT ;  /* 0x000000020600780c */ /* 0x040fe40003f05270 */
[----:B------:R-:W-:Y:S02]  /*18e0*/  MOV R0, 0x400 ;  /* 0x0000040000007802 */ /* 0x000fe40000000f00 */
[----:B------:R-:W-:Y:S02]  /*18f0*/  SEL R4, RZ, 0x1, P0 ;  /* 0x00000001ff047807 */ /* 0x000fe40000000000 */
[----:B------:R-:W-:Y:S02]  /*1900*/  LEA R0, R3, R0, 0x18 ;  /* 0x0000000003007211 */ /* 0x000fe400078ec0ff */
[----:B------:R-:W-:Y:S02]  /*1910*/  SEL R3, R6, RZ, P0 ;  /* 0x000000ff06037207 */ /* 0x000fe40000000000 */
[----:B------:R-:W-:-:S03]  /*1920*/  LOP3.LUT R4, R5, R4, RZ, 0x3c, !PT ;  /* 0x0000000405047212 */ /* 0x000fc600078e3cff */
[----:B------:R-:W-:Y:S02]  /*1930*/  IMAD R0, R3, 0x8, R0 ;  /* 0x0000000803007824 */ /* 0x000fe400078e0200 */
[----:B------:R-:W-:-:S04]  /*1940*/  IMAD.U32 R4, R4, -0x80000000, RZ ;  /* 0x8000000004047824 */ /* 0x000fc800078e00ff */
[----:B------:R-:W1:Y:S02]  /*1950*/  SYNCS.PHASECHK.TRANS64.TRYWAIT P0, [R0+URZ+0x50], R4 ;  /* 0x00005004000075a7 */ /* 0x000e6400080011ff */
[----:B-1----:R-:W-:Y:S05]  /*1960*/  @!P0 BRA `(.L_x_16) ;  /* 0x00000024007c8947 */ /* 0x002fea0003800000 */
.L_x_9:
[----:B------:R-:W-:-:S13]  /*1970*/  ISETP.GT.AND P0, PT, R7, 0x3, PT ;  /* 0x000000030700780c */ /* 0x000fda0003f04270 */
[----:B------:R-:W-:Y:S05]  /*1980*/  @P0 EXIT ;  /* 0x000000000000094d */ /* 0x000fea0003800000 */
[----:B------:R-:W-:Y:S05]  /*1990*/  BRA.U !UP4, `(.L_x_17) ;  /* 0x000000010cb87547 */ /* 0x000fea000b800000 */
[----:B------:R-:W2:Y:S01]  /*19a0*/  S2UR UR6, SR_CgaCtaId ;  /* 0x00000000000679c3 */ /* 0x000ea20000008800 */
[----:B------:R-:W-:Y:S01]  /*19b0*/  NOP ;  /* 0x0000000000007918 */ /* 0x000fe20000000000 */
[----:B------:R-:W-:Y:S02]  /*19c0*/  UMOV UR4, 0x40 ;  /* 0x0000004000047882 */ /* 0x000fe40000000000 */
[----:B--2---:R-:W-:-:S09]  /*19d0*/  ULEA UR4, UR6, UR4, 0x18 ;  /* 0x0000000406047291 */ /* 0x004fd2000f8ec0ff */
[----:B-1----:R-:W1:Y:S01]  /*19e0*/  LDS.U8 R0, [UR4] ;  /* 0x00000004ff007984 */ /* 0x002e620008000000 */
[----:B------:R-:W-:Y:S02]  /*19f0*/  UMOV UR4, 0x400 ;  /* 0x0000040000047882 */ /* 0x000fe40000000000 */
[----:B------:R-:W-:Y:S01]  /*1a00*/  ULEA UR5, UR6, UR4, 0x18 ;  /* 0x0000000406057291 */ /* 0x000fe2000f8ec0ff */
[----:B-1----:R-:W-:-:S13]  /*1a10*/  ISETP.NE.AND P0, PT, R0, RZ, PT ;  /* 0x000000ff0000720c */ /* 0x002fda0003f05270 */
[----:B------:R-:W-:Y:S05]  /*1a20*/  @P0 BRA `(.L_x_18) ;  /* 0x00000000007c0947 */ /* 0x000fea0003800000 */
[----:B------:R-:W-:-:S13]  /*1a30*/  ELECT P0, URZ, PT ;  /* 0x0000000000ff782f */ /* 0x000fda0003800000 */
[----:B------:R-:W-:Y:S05]  /*1a40*/  @!P0 BRA `(.L_x_19) ;  /* 0x0000000000848947 */ /* 0x000fea0003800000 */
[----:B------:R-:W-:Y:S01]  /*1a50*/  UMOV UR4, 0x10 ;  /* 0x0000001000047882 */ /* 0x000fe20000000000 */
[----:B------:R-:W-:-:S04]  /*1a60*/  IMAD.MOV.U32 R3, RZ, RZ, 0xffff ;  /* 0x0000ffffff037424 */ /* 0x000fc800078e00ff */
[----:B------:R-:W-:Y:S04]  /*1a70*/  DEPBAR.LE SB1, 0x36 ;  /* 0x00009d800000791a */ /* 0x000fe80000000000 */
[----:B------:R-:W1:Y:S02]  /*1a80*/  UTCATOMSWS.FIND_AND_SET.ALIGN UP0, UR4, UR4 ;  /* 0x00000004000475e3 */ /* 0x000e640008000800 */
[----:B-1----:R-:W-:Y:S01]  /*1a90*/  PLOP3.LUT P0, PT, PT, PT, UP0, 0x80, 0x8 ;  /* 0x000000000008781c */ /* 0x002fe20003f0f008 */
[----:B------:R-:W-:-:S03]  /*1aa0*/  IMAD.U32 R4, RZ, RZ, UR4 ;  /* 0x00000004ff047e24 */ /* 0x000fc6000f8e00ff */
[----:B------:R-:W-:-:S04]  /*1ab0*/  SEL R0, RZ, 0xffffffff, !P0 ;  /* 0xffffffffff007807 */ /* 0x000fc80004000000 */
[----:B------:R-:W-:Y:S01]  /*1ac0*/  ISETP.NE.AND P0, PT, R0, RZ, PT ;  /* 0x000000ff0000720c */ /* 0x000fe20003f05270 */
[----:B------:R-:W-:-:S12]  /*1ad0*/  IMAD.MOV.U32 R0, RZ, RZ, 0x1 ;  /* 0x00000001ff007424 */ /* 0x000fd800078e00ff */
[----:B------:R-:W-:Y:S05]  /*1ae0*/  @P0 BRA `(.L_x_20) ;  /* 0x0000000000240947 */ /* 0x000fea0003800000 */
.L_x_21:
[----:B------:R-:W-:Y:S05]  /*1af0*/  NANOSLEEP 0x64 ;  /* 0x000000640000795d */ /* 0x000fea0003800000 */
[----:B------:R-:W-:-:S05]  /*1b00*/  UMOV UR4, 0x10 ;  /* 0x0000001000047882 */ /* 0x000fca0000000000 */
[----:B------:R-:W-:Y:S04]  /*1b10*/  DEPBAR.LE SB1, 0x36 ;  /* 0x00009d800000791a */ /* 0x000fe80000000000 */
[----:B------:R-:W1:Y:S02]  /*1b20*/  UTCATOMSWS.FIND_AND_SET.ALIGN UP0, UR4, UR4 ;  /* 0x00000004000475e3 */ /* 0x000e640008000800 */
[----:B-1----:R-:W-:-:S04]  /*1b30*/  PLOP3.LUT P0, PT, PT, PT, UP0, 0x80, 0x8 ;  /* 0x000000000008781c */ /* 0x002fc80003f0f008 */
[----:B------:R-:W-:-:S04]  /*1b40*/  SEL R4, RZ, 0xffffffff, !P0 ;  /* 0xffffffffff047807 */ /* 0x000fc80004000000 */
[----:B------:R-:W-:Y:S01]  /*1b50*/  ISETP.NE.AND P0, PT, R4, RZ, PT ;  /* 0x000000ff0400720c */ /* 0x000fe20003f05270 */
[----:B------:R-:W-:-:S12]  /*1b60*/  IMAD.U32 R4, RZ, RZ, UR4 ;  /* 0x00000004ff047e24 */ /* 0x000fd8000f8e00ff */
[----:B------:R-:W-:Y:S05]  /*1b70*/  @!P0 BRA `(.L_x_21) ;  /* 0xfffffffc00dc8947 */ /* 0x000fea000383ffff */
.L_x_20:
[C---:B------:R-:W-:Y:S01]  /*1b80*/  VIADD R5, R4.reuse, 0x10 ;  /* 0x0000001004057836 */ /* 0x040fe20000000000 */
[----:B------:R-:W-:Y:S01]  /*1b90*/  UMOV UR4, 0x50 ;  /* 0x0000005000047882 */ /* 0x000fe20000000000 */
[----:B------:R-:W-:Y:S01]  /*1ba0*/  SHF.L.U32 R3, R3, R4, RZ ;  /* 0x0000000403037219 */ /* 0x000fe200000006ff */
[----:B------:R-:W-:Y:S01]  /*1bb0*/  ULEA UR4, UR6, UR4, 0x18 ;  /* 0x0000000406047291 */ /* 0x000fe2000f8ec0ff */
[----:B------:R-:W-:Y:S01]  /*1bc0*/  IMAD.SHL.U32 R4, R4, 0x20, RZ ;  /* 0x0000002004047824 */ /* 0x000fe200078e00ff */
[----:B------:R-:W-:-:S04]  /*1bd0*/  SHF.L.U32 R0, R0, R5, RZ ;  /* 0x0000000500007219 */ /* 0x000fc800000006ff */
[----:B------:R-:W-:-:S05]  /*1be0*/  LOP3.LUT R0, R0, R3, RZ, 0xfc, !PT ;  /* 0x0000000300007212 */ /* 0x000fca00078efcff */
[----:B------:R1:W-:Y:S04]  /*1bf0*/  ATOMS.OR RZ, [UR4], R0 ;  /* 0x00000000ffff798c */ /* 0x0003e8000b000004 */
[----:B------:R1:W-:Y:S01]  /*1c00*/  STS [UR5+0x68], R4 ;  /* 0x00006804ff007988 */ /* 0x0003e20008000805 */
[----:B------:R-:W-:Y:S05]  /*1c10*/  BRA `(.L_x_19) ;  /* 0x0000000000107947 */ /* 0x000fea0003800000 */
.L_x_18:
[----:B------:R-:W-:Y:S02]  /*1c20*/  MOV R0, 0xffffffff ;  /* 0xffffffff00007802 */ /* 0x000fe40000000f00 */
[----:B------:R-:W-:-:S03]  /*1c30*/  MOV R4, 0x1c60 ;  /* 0x00001c6000047802 */ /* 0x000fc60000000f00 */
[----:B------:R1:W-:Y:S04]  /*1c40*/  STS [UR5+0x68], R0 ;  /* 0x00006800ff007988 */ /* 0x0003e80008000805 */
[----:B-1-34-:R-:W-:Y:S05]  /*1c50*/  CALL.REL.NOINC `($__internal_1_$__cuda_sm10x_tcgen05_guardrail_trap_phase_invalid_during_alloc) ;  /* 0x0000002400007944 */ /* 0x01afea0003c00000 */
.L_x_19:
[----:B------:R-:W-:Y:S05]  /*1c60*/  WARPSYNC.ALL ;  /* 0x0000000000007948 */ /* 0x000fea0003800000 */
[----:B------:R-:W-:Y:S01]  /*1c70*/  NOP ;  /* 0x0000000000007918 */ /* 0x000fe20000000000 */
.L_x_17:
[----:B------:R-:W2:Y:S08]  /*1c80*/  S2UR UR4, SR_CgaCtaId ;  /* 0x00000000000479c3 */ /* 0x000eb00000008800 */
[----:B------:R-:W-:Y:S06]  /*1c90*/  BAR.SYNC.DEFER_BLOCKING 0x2, 0xa0 ;  /* 0x0082800000007b1d */ /* 0x000fec0000010000 */
[----:B------:R-:W-:-:S02]  /*1ca0*/  UMOV UR5, 0x400 ;  /* 0x0000040000057882 */ /* 0x000fc40000000000 */
[----:B------:R-:W5:Y:S01]  /*1cb0*/  S2UR UR20, SR_CTAID.Z ;  /* 0x00000000001479c3 */ /* 0x000f620000002700 */
[----:B--2---:R-:W-:Y:S02]  /*1cc0*/  ULEA UR12, UR4, UR5, 0x18 ;  /* 0x00000005040c7291 */ /* 0x004fe4000f8ec0ff */
[----:B-----5:R-:W-:-:S07]  /*1cd0*/  UISETP.GT.U32.AND UP0, UPT, UR20, 0x3ff, UPT ;  /* 0x000003ff1400788c */ /* 0x020fce000bf04070 */
[----:B-1----:R-:W1:Y:S02]  /*1ce0*/  LDS R0, [UR12+0x68] ;  /* 0x0000680cff007984 */ /* 0x002e640008000800 */
[----:B-1----:R-:W-:Y:S01]  /*1cf0*/  R2UR UR26, R0 ;  /* 0x00000000001a72ca */ /* 0x002fe200000e0000 */
[----:B------:R-:W-:-:S14]  /*1d00*/  BRA.U UP0, `(.L_x_22) ;  /* 0x0000001d00407547 */ /* 0x000fdc000b800000 */
[----:B------:R-:W1:Y:S01]  /*1d10*/  LDCU.64 UR6, c[0x0][0x6c0] ;  /* 0x0000d800ff0677ac */ /* 0x000e620008000a00 */
[----:B------:R-:W-:Y:S01]  /*1d20*/  SHF.R.U32.HI R0, RZ, 0x5, R2 ;  /* 0x00000005ff007819 */ /* 0x000fe20000011602 */
[C---:B------:R-:W-:Y:S01]  /*1d30*/  IMAD.SHL.U32 R3, R2.reuse, 0x40, RZ ;  /* 0x0000004002037824 */ /* 0x040fe200078e00ff */
[----:B------:R-:W2:Y:S01]  /*1d40*/  S2UR UR19, SR_CgaCtaId ;  /* 0x00000000001379c3 */ /* 0x000ea20000008800 */
[----:B------:R-:W5:Y:S01]  /*1d50*/  LDCU.64 UR8, c[0x0][0x6d8] ;  /* 0x0000db00ff0877ac */ /* 0x000f620008000a00 */
[----:B------:R-:W-:Y:S02]  /*1d60*/  IMAD.SHL.U32 R5, R2, 0x80, RZ ;  /* 0x0000008002057824 */ /* 0x000fe400078e00ff */
[----:B------:R-:W-:Y:S01]  /*1d70*/  LOP3.LUT R3, R3, 0x7c0, RZ, 0xc0, !PT ;  /* 0x000007c003037812 */ /* 0x000fe200078ec0ff */
[----:B------:R-:W4:Y:S02]  /*1d80*/  LDCU UR21, c[0x0][0x6cc] ;  /* 0x0000d980ff1577ac */ /* 0x000f240008000800 */
[----:B------:R-:W-:Y:S01]  /*1d90*/  LOP3.LUT R5, R5, 0xf80, RZ, 0xc0, !PT ;  /* 0x00000f8005057812 */ /* 0x000fe200078ec0ff */
[----:B------:R-:W3:Y:S01]  /*1da0*/  S2UR UR18, SR_CgaCtaId ;  /* 0x00000000001279c3 */ /* 0x000ee20000008800 */
[----:B------:R-:W-:Y:S01]  /*1db0*/  UMOV UR14, 0x400 ;  /* 0x00000400000e7882 */ /* 0x000fe20000000000 */
[----:B------:R-:W-:Y:S01]  /*1dc0*/  UMOV UR15, 0x400 ;  /* 0x00000400000f7882 */ /* 0x000fe20000000000 */
[----:B------:R-:W-:Y:S01]  /*1dd0*/  UMOV UR13, 0x400 ;  /* 0x00000400000d7882 */ /* 0x000fe20000000000 */
[----:B------:R-:W-:Y:S01]  /*1de0*/  UMOV UR22, URZ ;  /* 0x000000ff00167c82 */ /* 0x000fe20008000000 */
[----:B-1----:R-:W-:-:S03]  /*1df0*/  UIMAD.WIDE.U32 UR4, UR20, UR7, URZ ;  /* 0x00000007140472a5 */ /* 0x002fc6000f8e00ff */
[----:B------:R-:W1:Y:S01]  /*1e00*/  S2UR UR25, SR_CgaCtaId ;  /* 0x00000000001979c3 */ /* 0x000e620000008800 */
[----:B------:R-:W1:Y:S01]  /*1e10*/  LDCU UR7, c[0x0][0x6d0] ;  /* 0x0000da00ff0777ac */ /* 0x000e620008000800 */
[----:B------:R-:W-:Y:S02]  /*1e20*/  UIADD3 UR4, UPT, UPT, UR20, -UR5, URZ ;  /* 0x8000000514047290 */ /* 0x000fe4000fffe0ff */
[----:B--2---:R-:W-:Y:S02]  /*1e30*/  ULEA UR19, UR19, UR14, 0x18 ;  /* 0x0000000e13137291 */ /* 0x004fe4000f8ec0ff */
[----:B------:R-:W-:-:S04]  /*1e40*/  USHF.R.U32.HI UR4, URZ, UR74, UR4 ;  /* 0x0000004aff047299 */ /* 0x000fc80008011604 */
[----:B------:R-:W-:Y:S02]  /*1e50*/  UIADD3 UR4, UPT, UPT, UR5, UR4, URZ ;  /* 0x0000000405047290 */ /* 0x000fe4000fffe0ff */
[----:B---3--:R-:W-:Y:S02]  /*1e60*/  ULEA UR18, UR18, UR15, 0x18 ;  /* 0x0000000f12127291 */ /* 0x008fe4000f8ec0ff */
[----:B------:R-:W-:-:S04]  /*1e70*/  USHF.R.U32.HI UR4, URZ, UR73, UR4 ;  /* 0x00000049ff047299 */ /* 0x000fc80008011604 */
[----:B------:R-:W-:Y:S02]  /*1e80*/  UIADD3 UR4, UPT, UPT, -UR4, URZ, URZ ;  /* 0x000000ff04047290 */ /* 0x000fe4000fffe1ff */
[----:B-1----:R-:W-:Y:S02]  /*1e90*/  ULEA UR25, UR25, UR13, 0x18 ;  /* 0x0000000d19197291 */ /* 0x002fe4000f8ec0ff */
[----:B------:R-:W-:-:S04]  /*1ea0*/  UIMAD UR10, UR6, UR4, UR20 ;  /* 0x00000004060a72a4 */ /* 0x000fc8000f8e0214 */
[----:B------:R-:W-:Y:S01]  /*1eb0*/  UIMAD.WIDE.U32 UR4, UR10, UR7, URZ ;  /* 0x000000070a0472a5 */ /* 0x000fe2000f8e00ff */
[----:B------:R-:W1:Y:S03]  /*1ec0*/  LDCU UR7, c[0x0][0x374] ;  /* 0x00006e80ff0777ac */ /* 0x000e660008000800 */
[----:B------:R-:W-:-:S04]  /*1ed0*/  UIADD3 UR4, UPT, UPT, UR10, -UR5, URZ ;  /* 0x800000050a047290 */ /* 0x000fc8000fffe0ff */
[----:B------:R-:W-:-:S04]  /*1ee0*/  USHF.R.U32.HI UR4, URZ, UR72, UR4 ;  /* 0x00000048ff047299 */ /* 0x000fc80008011604 */
[----:B------:R-:W-:-:S04]  /*1ef0*/  UIADD3 UR4, UPT, UPT, UR5, UR4, URZ ;  /* 0x0000000405047290 */ /* 0x000fc8000fffe0ff */
[----:B------:R-:W-:-:S04]  /*1f00*/  USHF.R.U32.HI UR6, URZ, UR71, UR4 ;  /* 0x00000047ff067299 */ /* 0x000fc80008011604 */
[----:B-----5:R-:W-:-:S04]  /*1f10*/  UIMAD.WIDE.U32 UR4, UR6, UR9, URZ ;  /* 0x00000009060472a5 */ /* 0x020fc8000f8e00ff */
[----:B------:R-:W-:-:S04]  /*1f20*/  UIADD3 UR4, UPT, UPT, UR6, -UR5, URZ ;  /* 0x8000000506047290 */ /* 0x000fc8000fffe0ff */
[----:B------:R-:W-:-:S04]  /*1f30*/  USHF.R.U32.HI UR4, URZ, UR70, UR4 ;  /* 0x00000046ff047299 */ /* 0x000fc80008011604 */
[----:B------:R-:W-:Y:S01]  /*1f40*/  UIADD3 UR4, UPT, UPT, UR5, UR4, URZ ;  /* 0x0000000405047290 */ /* 0x000fe2000fffe0ff */
[----:B------:R-:W-:-:S03]  /*1f50*/  R2UR UR5, R0 ;  /* 0x00000000000572ca */ /* 0x000fc600000e0000 */
[----:B------:R-:W-:-:S04]  /*1f60*/  USHF.R.U32.HI UR4, URZ, UR69, UR4 ;  /* 0x00000045ff047299 */ /* 0x000fc80008011604 */
[----:B------:R-:W-:-:S04]  /*1f70*/  UIADD3 UR4, UPT, UPT, -UR4, URZ, URZ ;  /* 0x000000ff04047290 */ /* 0x000fc8000fffe1ff */
[----:B------:R-:W-:Y:S02]  /*1f80*/  UIMAD UR11, UR8, UR4, UR6 ;  /* 0x00000004080b72a4 */ /* 0x000fe4000f8e0206 */
[----:B------:R-:W-:Y:S01]  /*1f90*/  IMAD.U32 R82, RZ, RZ, UR5 ;  /* 0x00000005ff527e24 */ /* 0x000fe2000f8e00ff */
[----:B------:R-:W2:Y:S03]  /*1fa0*/  LDCU.64 UR8, c[0x0][0x348] ;  /* 0x00006900ff0877ac */ /* 0x000ea60008000a00 */
[C---:B------:R-:W-:Y:S01]  /*1fb0*/  IMAD R3, R82.reuse, 0x800, R3 ;  /* 0x0000080052037824 */ /* 0x040fe200078e0203 */
[----:B------:R-:W1:Y:S01]  /*1fc0*/  LDCU UR4, c[0x0][0x370] ;  /* 0x00006e00ff0477ac */ /* 0x000e620008000800 */
[----:B------:R-:W-:Y:S02]  /*1fd0*/  IMAD R82, R82, 0x1000, R5 ;  /* 0x0000100052527824 */ /* 0x000fe400078e0205 */
[----:B------:R-:W-:Y:S01]  /*1fe0*/  VIADD R3, R3, UR12 ;  /* 0x0000000c03037c36 */ /* 0x000fe20008000000 */
[----:B------:R-:W3:Y:S01]  /*1ff0*/  LDCU UR24, c[0x0][0x378] ;  /* 0x00006f00ff1877ac */ /* 0x000ee20008000800 */
[----:B------:R-:W-:-:S02]  /*2000*/  VIADD R82, R82, UR12 ;  /* 0x0000000c52527c36 */ /* 0x000fc40008000000 */
[C---:B------:R-:W-:Y:S01]  /*2010*/  VIADD R0, R3.reuse, 0x410 ;  /* 0x0000041003007836 */ /* 0x040fe20000000000 */
[----:B------:R-:W-:Y:S01]  /*2020*/  UIADD3 UR6, UPT, UPT, -UR6, URZ, URZ ;  /* 0x000000ff06067290 */ /* 0x000fe2000fffe1ff */
[C---:B------:R-:W-:Y:S01]  /*2030*/  VIADD R5, R3.reuse, 0x420 ;  /* 0x0000042003057836 */ /* 0x040fe20000000000 */
[----:B------:R-:W-:Y:S01]  /*2040*/  ULEA UR23, UR5, UR26, 0x15 ;  /* 0x0000001a05177291 */ /* 0x000fe2000f8ea8ff */
[C---:B------:R-:W-:Y:S01]  /*2050*/  VIADD R2, R3.reuse, 0x430 ;  /* 0x0000043003027836 */ /* 0x040fe20000000000 */
[----:B------:R-:W-:Y:S01]  /*2060*/  SHF.R.U32.HI R79, RZ, 0x3, R0 ;  /* 0x00000003ff4f7819 */ /* 0x000fe20000011600 */
[----:B------:R-:W-:Y:S01]  /*2070*/  VIADD R3, R3, 0x400 ;  /* 0x0000040003037836 */ /* 0x000fe20000000000 */
[----:B------:R-:W-:Y:S01]  /*2080*/  SHF.R.U32.HI R80, RZ, 0x3, R5 ;  /* 0x00000003ff507819 */ /* 0x000fe20000011605 */
[----:B--2---:R-:W-:Y:S01]  /*2090*/  UIADD3 UR16, UP1, UPT, UR8, 0x2c0, URZ ;  /* 0x000002c008107890 */ /* 0x004fe2000ff3e0ff */
[----:B------:R-:W-:Y:S01]  /*20a0*/  LOP3.LUT R79, R0, 0x30, R79, 0x78, !PT ;  /* 0x00000030004f7812 */ /* 0x000fe200078e784f */
[C---:B------:R-:W-:Y:S01]  /*20b0*/  VIADD R0, R82.reuse, 0x4430 ;  /* 0x0000443052007836 */ /* 0x040fe20000000000 */
[----:B------:R-:W-:Y:S01]  /*20c0*/  LOP3.LUT R80, R5, 0x30, R80, 0x78, !PT ;  /* 0x0000003005507812 */ /* 0x000fe200078e7850 */
[----:B------:R-:W-:Y:S01]  /*20d0*/  VIADD R5, R82, 0x4420 ;  /* 0x0000442052057836 */ /* 0x000fe20000000000 */
[----:B------:R-:W-:Y:S01]  /*20e0*/  SHF.R.U32.HI R78, RZ, 0x3, R3 ;  /* 0x00000003ff4e7819 */ /* 0x000fe20000011603 */
[----:B------:R-:W-:Y:S01]  /*20f0*/  UIADD3 UR14, UP0, UPT, UR8, 0x240, URZ ;  /* 0x00000240080e7890 */ /* 0x000fe2000ff1e0ff */
[----:B------:R-:W-:Y:S01]  /*2100*/  SHF.R.U32.HI R77, RZ, 0x3, R0 ;  /* 0x00000003ff4d7819 */ /* 0x000fe20000011600 */
[----:B-1----:R-:W-:Y:S01]  /*2110*/  UIMAD UR4, UR7, UR4, URZ ;  /* 0x00000004070472a4 */ /* 0x002fe2000f8e02ff */
[----:B------:R-:W-:Y:S01]  /*2120*/  LOP3.LUT R78, R3, 0x30, R78, 0x78, !PT ;  /* 0x00000030034e7812 */ /* 0x000fe200078e784e */
[----:B------:R-:W-:Y:S01]  /*2130*/  UIADD3.X UR17, UPT, UPT, URZ, UR9, URZ, UP1, !UPT ;  /* 0x00000009ff117290 */ /* 0x000fe20008ffe4ff */
[----:B------:R-:W-:Y:S01]  /*2140*/  LOP3.LUT R77, R0, 0x70, R77, 0x78, !PT ;  /* 0x00000070004d7812 */ /* 0x000fe200078e784d */
[C---:B------:R-:W-:Y:S01]  /*2150*/  VIADD R0, R82.reuse, 0x4410 ;  /* 0x0000441052007836 */ /* 0x040fe20000000000 */
[----:B------:R-:W-:Y:S01]  /*2160*/  SHF.R.U32.HI R81, RZ, 0x3, R2 ;  /* 0x00000003ff517819 */ /* 0x000fe20000011602 */
[----:B------:R-:W-:Y:S01]  /*2170*/  VIADD R82, R82, 0x4400 ;  /* 0x0000440052527836 */ /* 0x000fe20000000000 */
[----:B------:R-:W-:Y:S01]  /*2180*/  SHF.R.U32.HI R76, RZ, 0x3, R5 ;  /* 0x00000003ff4c7819 */ /* 0x000fe20000011605 */
[----:B------:R-:W-:Y:S01]  /*2190*/  UIADD3.X UR15, UPT, UPT, URZ, UR9, URZ, UP0, !UPT ;  /* 0x00000009ff0f7290 */ /* 0x000fe200087fe4ff */
[----:B------:R-:W-:Y:S01]  /*21a0*/  SHF.R.U32.HI R75, RZ, 0x3, R0 ;  /* 0x00000003ff4b7819 */ /* 0x000fe20000011600 */
[----:B---3--:R-:W-:Y:S01]  /*21b0*/  UIMAD UR24, UR4, UR24, URZ ;  /* 0x00000018041872a4 */ /* 0x008fe2000f8e02ff */
[----:B------:R-:W-:Y:S01]  /*21c0*/  SHF.R.U32.HI R3, RZ, 0x3, R82 ;  /* 0x00000003ff037819 */ /* 0x000fe20000011652 */
[----:B----4-:R-:W-:Y:S01]  /*21d0*/  UIMAD UR10, UR21, UR6, UR10 ;  /* 0x00000006150a72a4 */ /* 0x010fe2000f8e020a */
[----:B------:R-:W-:Y:S01]  /*21e0*/  LOP3.LUT R75, R0, 0x70, R75, 0x78, !PT ;  /* 0x00000070004b7812 */ /* 0x000fe200078e784b */
[----:B------:R-:W-:Y:S01]  /*21f0*/  IMAD.MOV.U32 R0, RZ, RZ, RZ ;  /* 0x000000ffff007224 */ /* 0x000fe200078e00ff */
[----:B------:R-:W-:Y:S01]  /*2200*/  LOP3.LUT R81, R2, 0x30, R81, 0x78, !PT ;  /* 0x0000003002517812 */ /* 0x000fe200078e7851 */
[----:B------:R-:W-:Y:S01]  /*2210*/  UMOV UR12, URZ ;  /* 0x000000ff000c7c82 */ /* 0x000fe20008000000 */
[----:B------:R-:W-:-:S02]  /*2220*/  LOP3.LUT R76, R5, 0x70, R76, 0x78, !PT ;  /* 0x00000070054c7812 */ /* 0x000fc400078e784c */
[----:B------:R-:W-:-:S07]  /*2230*/  LOP3.LUT R74, R82, 0x70, R3, 0x78, !PT ;  /* 0x00000070524a7812 */ /* 0x000fce00078e7803 */
.L_x_27:
[----:B------:R-:W-:Y:S01]  /*2240*/  ULEA UR21, UR22, UR25, 0x3 ;  /* 0x0000001916157291 */ /* 0x000fe2000f8e18ff */
[----:B------:R-:W-:Y:S01]  /*2250*/  SHF.L.U32 R4, R0, 0x1f, RZ ;  /* 0x0000001f00047819 */ /* 0x000fe200000006ff */
[----:B------:R-:W1:Y:S01]  /*2260*/  LDCU UR6, c[0x0][0x6e4] ;  /* 0x0000dc80ff0677ac */ /* 0x000e620008000800 */
[----:B------:R-:W-:Y:S02]  /*2270*/  ULEA UR13, UR22, UR23, 0x7 ;  /* 0x00000017160d7291 */ /* 0x000fe4000f8e38ff */
[----:B------:R-:W-:-:S04]  /*2280*/  USHF.L.U32 UR10, UR10, 0x7, URZ ;  /* 0x000000070a0a7899 */ /* 0x000fc800080006ff */
[----:B------:R-:W2:Y:S01]  /*2290*/  SYNCS.PHASECHK.TRANS64.TRYWAIT P0, [UR21+0x40], R4 ;  /* 0x00004004ff0075a7 */ /* 0x000ea20008001115 */
[----:B------:R-:W-:Y:S01]  /*22a0*/  UPLOP3.LUT UP1, UPT, UPT, UPT, UPT, 0x80, 0x8 ;  /* 0x000000000008789c */ /* 0x000fe20003f2f070 */
[----:B-12---:R-:W-:Y:S10]  /*22b0*/  @!P0 BRA `(.L_x_23) ;  /* 0x0000001c00408947 */ /* 0x006ff40003800000 */
.L_x_41:
[----:B------:R-:W-:-:S05]  /*22c0*/  UMOV UR7, URZ ;  /* 0x000000ff00077c82 */ /* 0x000fca0008000000 */
.L_x_26:
[----:B------:R-:W-:-:S04]  /*22d0*/  USHF.L.U32 UR8, UR7, 0x5, URZ ;  /* 0x0000000507087899 */ /* 0x000fc800080006ff */
[----:B------:R-:W-:-:S09]  /*22e0*/  UIADD3 UR4, UPT, UPT, UR13, UR8, URZ ;  /* 0x000000080d047290 */ /* 0x000fd2000fffe0ff */
[----:B-1----:R-:W2:Y:S01]  /*22f0*/  LDTM.x32 R36, tmem[UR4] ;  /* 0x00000004002479ee */ /* 0x002ea200082c0000 */
[----:B-1----:R-:W1:Y:S01]  /*2300*/  LDTM.x32 R4, tmem[UR4+0x20] ;  /* 0x00002004000479ee */ /* 0x002e6200082c0000 */
[----:B------:R-:W-:-:S04]  /*2310*/  USHF.R.U32.HI UR4, URZ, 0x1, UR7 ;  /* 0x00000001ff047899 */ /* 0x000fc80008011607 */
[----:B------:R-:W-:-:S04]  /*2320*/  ULEA UR5, UR12, UR4, 0x2 ;  /* 0x000000040c057291 */ /* 0x000fc8000f8e10ff */
[----:B------:R-:W-:-:S04]  /*2330*/  USHF.R.S32.HI UR4, URZ, 0x1f, UR5 ;  /* 0x0000001fff047899 */ /* 0x000fc80008011405 */
[----:B------:R-:W-:-:S04]  /*2340*/  ULEA.HI UR4, UR4, UR5, URZ, 0x2 ;  /* 0x0000000504047291 */ /* 0x000fc8000f8f10ff */
[----:B------:R-:W-:-:S04]  /*2350*/  ULOP3.LUT UR4, UR4, 0x3fffc, URZ, 0xc0, !UPT ;  /* 0x0003fffc04047892 */ /* 0x000fc8000f8ec0ff */
[----:B------:R-:W-:Y:S01]  /*2360*/  UIADD3 UR4, UPT, UPT, UR5, -UR4, URZ ;  /* 0x8000000405047290 */ /* 0x000fe2000fffe0ff */
[----:B--2---:R-:W-:Y:S01]  /*2370*/  FMUL R69, R37, UR6 ;  /* 0x0000000625457c20 */ /* 0x004fe20008400000 */
[----:B-1----:R-:W-:Y:S01]  /*2380*/  FMUL R3, R5, UR6 ;  /* 0x0000000605037c20 */ /* 0x002fe20008400000 */
[----:B------:R-:W-:Y:S01]  /*2390*/  FMUL R2, R4, UR6 ;  /* 0x0000000604027c20 */ /* 0x000fe20008400000 */
[----:B------:R-:W-:Y:S01]  /*23a0*/  FMUL R68, R36, UR6 ;  /* 0x0000000624447c20 */ /* 0x000fe20008400000 */
[----:B------:R-:W-:Y:S01]  /*23b0*/  FMUL R71, R39, UR6 ;  /* 0x0000000627477c20 */ /* 0x000fe20008400000 */
[----:B------:R-:W-:Y:S01]  /*23c0*/  FMUL R70, R38, UR6 ;  /* 0x0000000626467c20 */ /* 0x000fe20008400000 */
[----:B------:R-:W-:Y:S01]  /*23d0*/  FMUL R41, R41, UR6 ;  /* 0x0000000629297c20 */ /* 0x000fe20008400000 */
[----:B------:R-:W-:Y:S01]  /*23e0*/  FMUL R40, R40, UR6 ;  /* 0x0000000628287c20 */ /* 0x000fe20008400000 */
[----:B------:R-:W-:Y:S01]  /*23f0*/  FMUL R43, R43, UR6 ;  /* 0x000000062b2b7c20 */ /* 0x000fe20008400000 */
[----:B------:R-:W-:Y:S01]  /*2400*/  FMUL R42, R42, UR6 ;  /* 0x000000062a2a7c20 */ /* 0x000fe20008400000 */
[----:B------:R-:W-:Y:S01]  /*2410*/  FMUL2 R4, R2.F32x2.HI_LO, -1.4426950216293334961 ;  /* 0xbfb8aa3b0204784a */ /* 0x000fe20001000000 */
[----:B------:R-:W-:Y:S01]  /*2420*/  MOV R83, UR4 ;  /* 0x0000000400537c02 */ /* 0x000fe20008000f00 */
        /* <DEDUP_REMOVED lines=10> */
[----:B------:R1:W-:Y:S01]  /*24d0*/  MUFU.EX2 R91, R4 ;  /* 0x00000004005b7308 */ /* 0x0003e20000000800 */
[----:B------:R-:W-:Y:S01]  /*24e0*/  F2FP.BF16.F32.PACK_AB R39, R43, R42 ;  /* 0x0000002a2b27723e */ /* 0x000fe200000010ff */
[----:B------:R-:W-:Y:S01]  /*24f0*/  FMUL R53, R53, UR6 ;  /* 0x0000000635357c20 */ /* 0x000fe20008400000 */
[----:B------:R-:W-:Y:S01]  /*2500*/  F2FP.BF16.F32.PACK_AB R38, R41, R40 ;  /* 0x000000282926723e */ /* 0x000fe200000010ff */
[----:B------:R-:W-:Y:S01]  /*2510*/  FMUL2 R84, R72.F32x2.HI_LO, -1.4426950216293334961 ;  /* 0xbfb8aa3b4854784a */ /* 0x000fe20001000000 */
[----:B------:R-:W-:Y:S01]  /*2520*/  F2FP.BF16.F32.PACK_AB R37, R71, R70 ;  /* 0x000000464725723e */ /* 0x000fe200000010ff */
[----:B------:R-:W-:Y:S01]  /*2530*/  FMUL R52, R52, UR6 ;  /* 0x0000000634347c20 */ /* 0x000fe20008400000 */
[----:B------:R-:W-:Y:S01]  /*2540*/  F2FP.BF16.F32.PACK_AB R36, R69, R68 ;  /* 0x000000444524723e */ /* 0x000fe200000010ff */
[----:B------:R2:W3:Y:S01]  /*2550*/  MUFU.EX2 R90, R5 ;  /* 0x00000005005a7308 */ /* 0x0004e20000000800 */
[----:B------:R-:W-:Y:S01]  /*2560*/  LEA R86, R83, R74, 0xe ;  /* 0x0000004a53567211 */ /* 0x000fe200078e70ff */
[----:B------:R-:W-:Y:S01]  /*2570*/  FMUL R55, R55, UR6 ;  /* 0x0000000637377c20 */ /* 0x000fe20008400000 */
[----:B------:R-:W-:Y:S01]  /*2580*/  F2FP.BF16.F32.PACK_AB R7, R51, R50 ;  /* 0x000000323307723e */ /* 0x000fe200000010ff */
[----:B------:R-:W-:Y:S01]  /*2590*/  FMUL R54, R54, UR6 ;  /* 0x0000000636367c20 */ /* 0x000fe20008400000 */
[----:B------:R-:W-:Y:S01]  /*25a0*/  F2FP.BF16.F32.PACK_AB R6, R49, R48 ;  /* 0x000000303106723e */ /* 0x000fe200000010ff */
[----:B------:R-:W-:Y:S01]  /*25b0*/  FMUL R57, R57, UR6 ;  /* 0x0000000639397c20 */ /* 0x000fe20008400000 */
[----:B------:R-:W-:Y:S01]  /*25c0*/  LEA R87, R83, R75, 0xe ;  /* 0x0000004b53577211 */ /* 0x000fe200078e70ff */
[----:B------:R-:W-:Y:S01]  /*25d0*/  FMUL R56, R56, UR6 ;  /* 0x0000000638387c20 */ /* 0x000fe20008400000 */
[----:B-1----:R-:W-:Y:S01]  /*25e0*/  F2FP.BF16.F32.PACK_AB R4, R45, R44 ;  /* 0x0000002c2d04723e */ /* 0x002fe200000010ff */
[----:B------:R-:W-:Y:S01]  /*25f0*/  FMUL R59, R59, UR6 ;  /* 0x000000063b3b7c20 */ /* 0x000fe20008400000 */
[----:B------:R-:W-:Y:S01]  /*2600*/  FMUL R58, R58, UR6 ;  /* 0x000000063a3a7c20 */ /* 0x000fe20008400000 */
[----:B------:R1:W-:Y:S01]  /*2610*/  STS.128 [R86], R36 ;  /* 0x0000002456007388 */ /* 0x0003e20000000c00 */
[----:B------:R-:W-:Y:S01]  /*2620*/  MUFU.EX2 R93, R84 ;  /* 0x00000054005d7308 */ /* 0x000fe20000000800 */
[----:B------:R-:W-:Y:S01]  /*2630*/  FMUL R61, R61, UR6 ;  /* 0x000000063d3d7c20 */ /* 0x000fe20008400000 */
[----:B------:R-:W-:Y:S01]  /*2640*/  FMUL R63, R63, UR6 ;  /* 0x000000063f3f7c20 */ /* 0x000fe20008400000 */
[----:B------:R-:W-:Y:S01]  /*2650*/  FMUL R62, R62, UR6 ;  /* 0x000000063e3e7c20 */ /* 0x000fe20008400000 */
[----:B--2---:R-:W-:Y:S01]  /*2660*/  F2FP.BF16.F32.PACK_AB R5, R47, R46 ;  /* 0x0000002e2f05723e */ /* 0x004fe200000010ff */
[----:B------:R-:W-:Y:S01]  /*2670*/  FMUL R65, R65, UR6 ;  /* 0x0000000641417c20 */ /* 0x000fe20008400000 */
[----:B------:R-:W-:Y:S01]  /*2680*/  FMUL R67, R67, UR6 ;  /* 0x0000000643437c20 */ /* 0x000fe20008400000 */
[----:B------:R-:W-:Y:S01]  /*2690*/  FMUL R66, R66, UR6 ;  /* 0x0000000642427c20 */ /* 0x000fe20008400000 */
[----:B------:R2:W-:Y:S01]  /*26a0*/  MUFU.EX2 R96, R85 ;  /* 0x0000005500607308 */ /* 0x0005e20000000800 */
[----:B------:R4:W-:Y:S01]  /*26b0*/  STS.128 [R87], R4 ;  /* 0x0000000457007388 */ /* 0x0009e20000000c00 */
[----:B------:R-:W-:Y:S01]  /*26c0*/  FMUL R64, R64, UR6 ;  /* 0x0000000640407c20 */ /* 0x000fe20008400000 */
[----:B------:R-:W-:Y:S01]  /*26d0*/  FMUL R60, R60, UR6 ;  /* 0x000000063c3c7c20 */ /* 0x000fe20008400000 */
[----:B------:R-:W-:Y:S01]  /*26e0*/  FMUL R9, R9, UR6 ;  /* 0x0000000609097c20 */ /* 0x000fe20008400000 */
[----:B------:R-:W-:Y:S01]  /*26f0*/  FMUL R8, R8, UR6 ;  /* 0x0000000608087c20 */ /* 0x000fe20008400000 */
[----:B------:R-:W-:Y:S01]  /*2700*/  LEA R92, R83, R77, 0xe ;  /* 0x0000004d535c7211 */ /* 0x000fe200078e70ff */
[----:B------:R-:W-:Y:S01]  /*2710*/  FMUL R11, R11, UR6 ;  /* 0x000000060b0b7c20 */ /* 0x000fe20008400000 */
[----:B------:R-:W-:Y:S01]  /*2720*/  FMUL R10, R10, UR6 ;  /* 0x000000060a0a7c20 */ /* 0x000fe20008400000 */
[----:B------:R-:W-:Y:S01]  /*2730*/  FMUL R19, R19, UR6 ;  /* 0x0000000613137c20 */ /* 0x000fe20008400000 */
[----:B------:R-:W-:Y:S01]  /*2740*/  FMUL R18, R18, UR6 ;  /* 0x0000000612127c20 */ /* 0x000fe20008400000 */
[----:B------:R-:W-:Y:S01]  /*2750*/  FMUL R23, R23, UR6 ;  /* 0x0000000617177c20 */ /* 0x000fe20008400000 */
[----:B------:R-:W-:Y:S01]  /*2760*/  FMUL2 R88, R10.F32x2.HI_LO, -1.4426950216293334961 ;  /* 0xbfb8aa3b0a58784a */ /* 0x000fe20001000000 */
[----:B------:R-:W-:Y:S01]  /*2770*/  ULEA.HI UR4, UR5, UR5, URZ, 0x1 ;  /* 0x0000000505047291 */ /* 0x000fe2000f8f08ff */
[----:B------:R-:W-:Y:S01]  /*2780*/  FMUL R22, R22, UR6 ;  /* 0x0000000616167c20 */ /* 0x000fe20008400000 */
[----:B---3--:R-:W-:Y:S01]  /*2790*/  FADD R90, R90, 1 ;  /* 0x3f8000005a5a7421 */ /* 0x008fe20000000000 */
[----:B------:R-:W3:Y:S01]  /*27a0*/  MUFU.EX2 R98, R89 ;  /* 0x0000005900627308 */ /* 0x000ee20000000800 */
[----:B--2---:R-:W-:Y:S01]  /*27b0*/  FMUL2 R84, R8.F32x2.HI_LO, -1.4426950216293334961 ;  /* 0xbfb8aa3b0854784a */ /* 0x004fe20001000000 */
[----:B------:R-:W-:Y:S01]  /*27c0*/  ULOP3.LUT UR4, UR4, 0xfffffffe, URZ, 0xc0, !UPT ;  /* 0xfffffffe04047892 */ /* 0x000fe2000f8ec0ff */
[----:B------:R-:W-:Y:S01]  /*27d0*/  FMUL R21, R21, UR6 ;  /* 0x0000000615157c20 */ /* 0x000fe20008400000 */
[----:B------:R-:W-:Y:S01]  /*27e0*/  FMUL R20, R20, UR6 ;  /* 0x0000000614147c20 */ /* 0x000fe20008400000 */
[----:B------:R-:W-:Y:S01]  /*27f0*/  FMUL R33, R33, UR6 ;  /* 0x0000000621217c20 */ /* 0x000fe20008400000 */
[----:B-1----:R-:W-:Y:S01]  /*2800*/  LEA R86, R83, R76, 0xe ;  /* 0x0000004c53567211 */ /* 0x002fe200078e70ff */
[----:B------:R-:W-:Y:S01]  /*2810*/  FMUL R32, R32, UR6 ;  /* 0x0000000620207c20 */ /* 0x000fe20008400000 */
[----:B------:R-:W-:Y:S01]  /*2820*/  F2FP.BF16.F32.PACK_AB R39, R67, R66 ;  /* 0x000000424327723e */ /* 0x000fe200000010ff */
[----:B------:R-:W-:Y:S01]  /*2830*/  MUFU.EX2 R84, R84 ;  /* 0x0000005400547308 */ /* 0x000fe20000000800 */
[----:B------:R-:W-:Y:S01]  /*2840*/  F2FP.BF16.F32.PACK_AB R38, R65, R64 ;  /* 0x000000404126723e */ /* 0x000fe200000010ff */
[----:B------:R-:W-:Y:S01]  /*2850*/  FMUL R29, R29, UR6 ;  /* 0x000000061d1d7c20 */ /* 0x000fe20008400000 */
[----:B------:R-:W-:Y:S01]  /*2860*/  F2FP.BF16.F32.PACK_AB R37, R63, R62 ;  /* 0x0000003e3f25723e */ /* 0x000fe200000010ff */
[----:B------:R-:W-:Y:S01]  /*2870*/  FMUL R28, R28, UR6 ;  /* 0x000000061c1c7c20 */ /* 0x000fe20008400000 */
[----:B------:R-:W-:Y:S01]  /*2880*/  F2FP.BF16.F32.PACK_AB R36, R61, R60 ;  /* 0x0000003c3d24723e */ /* 0x000fe200000010ff */
[----:B------:R-:W-:Y:S01]  /*2890*/  FMUL R31, R31, UR6 ;  /* 0x000000061f1f7c20 */ /* 0x000fe20008400000 */
[----:B----4-:R-:W-:Y:S01]  /*28a0*/  F2FP.BF16.F32.PACK_AB R7, R59, R58 ;  /* 0x0000003a3b07723e */ /* 0x010fe200000010ff */
[----:B------:R-:W1:Y:S01]  /*28b0*/  MUFU.EX2 R85, R85 ;  /* 0x0000005500557308 */ /* 0x000e620000000800 */
[----:B------:R-:W-:Y:S01]  /*28c0*/  F2FP.BF16.F32.PACK_AB R6, R57, R56 ;  /* 0x000000383906723e */ /* 0x000fe200000010ff */
[----:B---3--:R-:W-:Y:S01]  /*28d0*/  FADD R98, R98, 1 ;  /* 0x3f80000062627421 */ /* 0x008fe20000000000 */
[----:B------:R-:W-:Y:S01]  /*28e0*/  F2FP.BF16.F32.PACK_AB R5, R55, R54 ;  /* 0x000000363705723e */ /* 0x000fe200000010ff */
[----:B------:R-:W-:Y:S01]  /*28f0*/  FMUL R30, R30, UR6 ;  /* 0x000000061e1e7c20 */ /* 0x000fe20008400000 */
[----:B------:R-:W-:Y:S01]  /*2900*/  F2FP.BF16.F32.PACK_AB R4, R53, R52 ;  /* 0x000000343504723e */ /* 0x000fe200000010ff */
[----:B------:R-:W-:Y:S01]  /*2910*/  FMUL R35, R35, UR6 ;  /* 0x0000000623237c20 */ /* 0x000fe20008400000 */
[----:B------:R-:W-:Y:S01]  /*2920*/  FMUL R34, R34, UR6 ;  /* 0x0000000622227c20 */ /* 0x000fe20008400000 */
[----:B------:R-:W-:Y:S01]  /*2930*/  MUFU.EX2 R88, R88 ;  /* 0x0000005800587308 */ /* 0x000fe20000000800 */
[----:B------:R-:W-:Y:S01]  /*2940*/  LEA R83, R83, R82, 0xe ;  /* 0x0000005253537211 */ /* 0x000fe200078e70ff */
[----:B------:R2:W-:Y:S01]  /*2950*/  STS.128 [R86], R4 ;  /* 0x0000000456007388 */ /* 0x0005e20000000c00 */
[----:B------:R-:W-:-:S03]  /*2960*/  UIADD3 UR4, UPT, UPT, UR5, -UR4, URZ ;  /* 0x8000000405047290 */ /* 0x000fc6000fffe0ff */
[----:B------:R3:W-:Y:S01]  /*2970*/  STS.128 [R92], R36 ;  /* 0x000000245c007388 */ /* 0x0007e20000000c00 */
[----:B-1----:R-:W-:Y:S01]  /*2980*/  FADD R85, R85, 1 ;  /* 0x3f80000055557421 */ /* 0x002fe20000000000 */
[----:B--2---:R-:W-:Y:S01]  /*2990*/  FMUL R5, R13, UR6 ;  /* 0x000000060d057c20 */ /* 0x004fe20008400000 */
[----:B------:R-:W-:Y:S01]  /*29a0*/  FMUL R4, R12, UR6 ;  /* 0x000000060c047c20 */ /* 0x000fe20008400000 */
[----:B------:R-:W-:Y:S01]  /*29b0*/  FMUL R13, R17, UR6 ;  /* 0x00000006110d7c20 */ /* 0x000fe20008400000 */
[----:B------:R-:W-:Y:S01]  /*29c0*/  FMUL R12, R16, UR6 ;  /* 0x00000006100c7c20 */ /* 0x000fe20008400000 */
[----:B------:R-:W-:Y:S01]  /*29d0*/  FMUL R7, R15, UR6 ;  /* 0x000000060f077c20 */ /* 0x000fe20008400000 */
[----:B------:R-:W-:Y:S01]  /*29e0*/  FMUL2 R86, R4.F32x2.HI_LO, -1.4426950216293334961 ;  /* 0xbfb8aa3b0456784a */ /* 0x000fe20001000000 */
[----:B------:R-:W-:Y:S01]  /*29f0*/  MUFU.RCP R15, R90 ;  /* 0x0000005a000f7308 */ /* 0x000fe20000001000 */
[----:B------:R-:W-:Y:S01]  /*2a00*/  FMUL R6, R14, UR6 ;  /* 0x000000060e067c20 */ /* 0x000fe20008400000 */
[----:B---3--:R-:W-:-:S02]  /*2a10*/  FMUL2 R36, R12.F32x2.HI_LO, -1.4426950216293334961 ;  /* 0xbfb8aa3b0c24784a */ /* 0x008fc40001000000 */
[----:B------:R-:W-:Y:S01]  /*2a20*/  FADD R14, R91, 1 ;  /* 0x3f8000005b0e7421 */ /* 0x000fe20000000000 */
[----:B------:R-:W-:-:S03]  /*2a30*/  FMUL2 R38, R6.F32x2.HI_LO, -1.4426950216293334961 ;  /* 0xbfb8aa3b0626784a */ /* 0x000fc60001000000 */
[----:B------:R1:W-:Y:S08]  /*2a40*/  MUFU.EX2 R97, R86 ;  /* 0x0000005600617308 */ /* 0x0003f00000000800 */
[----:B------:R2:W-:Y:S08]  /*2a50*/  MUFU.EX2 R92, R87 ;  /* 0x00000057005c7308 */ /* 0x0005f00000000800 */
[----:B------:R3:W-:Y:S01]  /*2a60*/  MUFU.EX2 R89, R36 ;  /* 0x0000002400597308 */ /* 0x0007e20000000800 */
[----:B-1----:R-:W-:-:S07]  /*2a70*/  FADD R86, R96, 1 ;  /* 0x3f80000060567421 */ /* 0x002fce0000000000 */
[----:B------:R-:W-:Y:S01]  /*2a80*/  MUFU.RCP R17, R86 ;  /* 0x0000005600117308 */ /* 0x000fe20000001000 */
[----:B--2---:R-:W-:-:S07]  /*2a90*/  FADD R87, R93, 1 ;  /* 0x3f8000005d577421 */ /* 0x004fce0000000000 */
[----:B------:R-:W1:Y:S01]  /*2aa0*/  MUFU.RCP R16, R87 ;  /* 0x0000005700107308 */ /* 0x000e620000001000 */
[----:B---3--:R-:W-:-:S07]  /*2ab0*/  FADD R36, R84, 1 ;  /* 0x3f80000054247421 */ /* 0x008fce0000000000 */
[----:B------:R-:W-:Y:S08]  /*2ac0*/  MUFU.EX2 R95, R38 ;  /* 0x00000026005f7308 */ /* 0x000ff00000000800 */
[----:B------:R2:W-:Y:S01]  /*2ad0*/  MUFU.EX2 R94, R39 ;  /* 0x00000027005e7308 */ /* 0x0005e20000000800 */
[----:B-1----:R-:W-:-:S04]  /*2ae0*/  FMUL2 R16, R16.F32x2.HI_LO, R72.F32x2.HI_LO ;  /* 0x000000481010724a */ /* 0x002fc80000000000 */
[----:B------:R-:W-:Y:S02]  /*2af0*/  FMUL2 R16, R16.F32x2.HI_LO, R70.F32x2.HI_LO ;  /* 0x000000461010724a */ /* 0x000fe40000000000 */
[----:B------:R-:W-:Y:S01]  /*2b00*/  FADD R70, R88, 1 ;  /* 0x3f80000058467421 */ /* 0x000fe20000000000 */
[----:B------:R-:W-:Y:S08]  /*2b10*/  MUFU.EX2 R93, R37 ;  /* 0x00000025005d7308 */ /* 0x000ff00000000800 */
[----:B------:R-:W-:Y:S01]  /*2b20*/  MUFU.RCP R36, R36 ;  /* 0x0000002400247308 */ /* 0x000fe20000001000 */
[----:B--2---:R-:W-:-:S07]  /*2b30*/  FMUL2 R38, R18.F32x2.HI_LO, -1.4426950216293334961 ;  /* 0xbfb8aa3b1226784a */ /* 0x004fce0001000000 */
[----:B------:R-:W1:Y:S08]  /*2b40*/  MUFU.RCP R37, R85 ;  /* 0x0000005500257308 */ /* 0x000e700000001000 */
[----:B------:R-:W2:Y:S08]  /*2b50*/  MUFU.EX2 R91, R38 ;  /* 0x00000026005b7308 */ /* 0x000eb00000000800 */
[----:B------:R-:W3:Y:S01]  /*2b60*/  MUFU.EX2 R96, R39 ;  /* 0x0000002700607308 */ /* 0x000ee20000000800 */
[----:B-1----:R-:W-:-:S02]  /*2b70*/  FMUL2 R36, R36.F32x2.HI_LO, R8.F32x2.HI_LO ;  /* 0x000000082424724a */ /* 0x002fc40000000000 */
[----:B------:R-:W-:Y:S02]  /*2b80*/  FMUL2 R84, R22.F32x2.HI_LO, -1.4426950216293334961 ;  /* 0xbfb8aa3b1654784a */ /* 0x000fe40001000000 */
[----:B------:R-:W-:Y:S02]  /*2b90*/  FMUL2 R36, R36.F32x2.HI_LO, R40.F32x2.HI_LO ;  /* 0x000000282424724a */ /* 0x000fe40000000000 */
[----:B------:R-:W-:Y:S01]  /*2ba0*/  FADD R40, R97, 1 ;  /* 0x3f80000061287421 */ /* 0x000fe20000000000 */
[----:B------:R-:W-:Y:S01]  /*2bb0*/  MUFU.RCP R38, R70 ;  /* 0x0000004600267308 */ /* 0x000fe20000001000 */
[----:B------:R-:W-:Y:S01]  /*2bc0*/  FADD R97, R95, 1 ;  /* 0x3f8000005f617421 */ /* 0x000fe20000000000 */
[----:B--2---:R-:W-:-:S06]  /*2bd0*/  FADD R91, R91, 1 ;  /* 0x3f8000005b5b7421 */ /* 0x004fcc0000000000 */
[----:B------:R-:W1:Y:S01]  /*2be0*/  MUFU.RCP R39, R98 ;  /* 0x0000006200277308 */ /* 0x000e620000001000 */
[----:B---3--:R-:W-:-:S07]  /*2bf0*/  FADD R96, R96, 1 ;  /* 0x3f80000060607421 */ /* 0x008fce0000000000 */
[----:B------:R-:W2:Y:S08]  /*2c00*/  MUFU.RCP R14, R14 ;  /* 0x0000000e000e7308 */ /* 0x000eb00000001000 */
[----:B------:R3:W-:Y:S01]  /*2c10*/  MUFU.EX2 R88, R84 ;  /* 0x0000005400587308 */ /* 0x0007e20000000800 */
[----:B-1----:R-:W-:Y:S01]  /*2c20*/  FMUL2 R38, R38.F32x2.HI_LO, R10.F32x2.HI_LO ;  /* 0x0000000a2626724a */ /* 0x002fe20000000000 */
[----:B------:R-:W-:-:S02]  /*2c30*/  F2FP.BF16.F32.PACK_AB R11, R11, R10 ;  /* 0x0000000a0b0b723e */ /* 0x000fc400000010ff */
[----:B------:R-:W-:Y:S01]  /*2c40*/  F2FP.BF16.F32.PACK_AB R10, R9, R8 ;  /* 0x00000008090a723e */ /* 0x000fe200000010ff */
[----:B------:R-:W-:Y:S02]  /*2c50*/  FMUL2 R38, R38.F32x2.HI_LO, R42.F32x2.HI_LO ;  /* 0x0000002a2626724a */ /* 0x000fe40000000000 */
[----:B------:R-:W-:Y:S01]  /*2c60*/  FMUL R43, R25, UR6 ;  /* 0x00000006192b7c20 */ /* 0x000fe20008400000 */
[----:B------:R-:W-:Y:S01]  /*2c70*/  FMUL R42, R24, UR6 ;  /* 0x00000006182a7c20 */ /* 0x000fe20008400000 */
[----:B--2---:R-:W-:Y:S01]  /*2c80*/  FMUL2 R14, R14.F32x2.HI_LO, R2.F32x2.HI_LO ;  /* 0x000000020e0e724a */ /* 0x004fe20000000000 */
[----:B------:R-:W-:Y:S01]  /*2c90*/  MUFU.RCP R24, R97 ;  /* 0x0000006100187308 */ /* 0x000fe20000001000 */
[----:B------:R-:W-:Y:S02]  /*2ca0*/  FMUL2 R8, R34.F32x2.HI_LO, -1.4426950216293334961 ;  /* 0xbfb8aa3b2208784a */ /* 0x000fe40001000000 */
[----:B------:R-:W-:Y:S02]  /*2cb0*/  FMUL2 R14, R14.F32x2.HI_LO, R68.F32x2.HI_LO ;  /* 0x000000440e0e724a */ /* 0x000fe40000000000 */
[----:B------:R-:W-:-:S02]  /*2cc0*/  FMUL2 R68, R20.F32x2.HI_LO, -1.4426950216293334961 ;  /* 0xbfb8aa3b1444784a */ /* 0x000fc40001000000 */
[----:B---3--:R-:W-:Y:S01]  /*2cd0*/  FADD R84, R94, 1 ;  /* 0x3f8000005e547421 */ /* 0x008fe20000000000 */
[----:B------:R-:W-:Y:S01]  /*2ce0*/  MUFU.RCP R40, R40 ;  /* 0x0000002800287308 */ /* 0x000fe20000001000 */
[----:B------:R-:W-:-:S07]  /*2cf0*/  FMUL2 R70, R42.F32x2.HI_LO, -1.4426950216293334961 ;  /* 0xbfb8aa3b2a46784a */ /* 0x000fce0001000000 */
[----:B------:R-:W1:Y:S08]  /*2d00*/  MUFU.RCP R25, R84 ;  /* 0x0000005400197308 */ /* 0x000e700000001000 */
[----:B------:R2:W-:Y:S08]  /*2d10*/  MUFU.EX2 R86, R68 ;  /* 0x0000004400567308 */ /* 0x0005f00000000800 */
[----:B------:R3:W-:Y:S01]  /*2d20*/  MUFU.EX2 R87, R69 ;  /* 0x0000004500577308 */ /* 0x0007e20000000800 */
[----:B-1----:R-:W-:-:S02]  /*2d30*/  FMUL2 R24, R24.F32x2.HI_LO, R6.F32x2.HI_LO ;  /* 0x000000061818724a */ /* 0x002fc40000000000 */
[----:B------:R-:W-:Y:S02]  /*2d40*/  FADD R84, R93, 1 ;  /* 0x3f8000005d547421 */ /* 0x000fe40000000000 */
[----:B------:R-:W-:-:S03]  /*2d50*/  FMUL2 R46, R24.F32x2.HI_LO, R46.F32x2.HI_LO ;  /* 0x0000002e182e724a */ /* 0x000fc60000000000 */
[----:B------:R-:W-:Y:S01]  /*2d60*/  MUFU.RCP R24, R91 ;  /* 0x0000005b00187308 */ /* 0x000fe20000001000 */
[----:B--2---:R-:W-:-:S07]  /*2d70*/  FADD R68, R92, 1 ;  /* 0x3f8000005c447421 */ /* 0x004fce0000000000 */
[----:B------:R-:W1:Y:S01]  /*2d80*/  MUFU.RCP R25, R96 ;  /* 0x0000006000197308 */ /* 0x000e620000001000 */
[----:B---3--:R-:W-:-:S07]  /*2d90*/  FMUL R69, R27, UR6 ;  /* 0x000000061b457c20 */ /* 0x008fce0008400000 */
[----:B------:R2:W3:Y:S08]  /*2da0*/  MUFU.RCP R41, R68 ;  /* 0x0000004400297308 */ /* 0x0004f00000001000 */
[----:B------:R4:W-:Y:S01]  /*2db0*/  MUFU.RCP R27, R84 ;  /* 0x00000054001b7308 */ /* 0x0009e20000001000 */
[----:B-1----:R-:W-:-:S04]  /*2dc0*/  FMUL2 R24, R24.F32x2.HI_LO, R18.F32x2.HI_LO ;  /* 0x000000121818724a */ /* 0x002fc80000000000 */
[----:B------:R-:W-:Y:S02]  /*2dd0*/  FMUL2 R50, R24.F32x2.HI_LO, R50.F32x2.HI_LO ;  /* 0x000000321832724a */ /* 0x000fe40000000000 */
[----:B------:R-:W-:Y:S01]  /*2de0*/  FMUL2 R24, R32.F32x2.HI_LO, -1.4426950216293334961 ;  /* 0xbfb8aa3b2018784a */ /* 0x000fe20001000000 */
[----:B------:R-:W1:Y:S01]  /*2df0*/  MUFU.EX2 R92, R70 ;  /* 0x00000046005c7308 */ /* 0x000e620000000800 */
[----:B--2---:R-:W-:Y:S01]  /*2e00*/  FMUL R68, R26, UR6 ;  /* 0x000000061a447c20 */ /* 0x004fe20008400000 */
[----:B------:R-:W-:Y:S01]  /*2e10*/  FADD R26, R89, 1 ;  /* 0x3f800000591a7421 */ /* 0x000fe20000000000 */
[----:B---3--:R-:W-:-:S04]  /*2e20*/  FMUL2 R40, R40.F32x2.HI_LO, R4.F32x2.HI_LO ;  /* 0x000000042828724a */ /* 0x008fc80000000000 */
[----:B------:R-:W-:Y:S01]  /*2e30*/  FMUL2 R40, R40.F32x2.HI_LO, R44.F32x2.HI_LO ;  /* 0x0000002c2828724a */ /* 0x000fe20000000000 */
[----:B------:R-:W2:Y:S01]  /*2e40*/  MUFU.RCP R26, R26 ;  /* 0x0000001a001a7308 */ /* 0x000ea20000001000 */
[----:B------:R-:W-:Y:S02]  /*2e50*/  FMUL2 R44, R68.F32x2.HI_LO, -1.4426950216293334961 ;  /* 0xbfb8aa3b442c784a */ /* 0x000fe40001000000 */
[----:B----4-:R-:W-:Y:S01]  /*2e60*/  FADD R84, R86, 1 ;  /* 0x3f80000056547421 */ /* 0x010fe20000000000 */
[----:B------:R-:W-:Y:S02]  /*2e70*/  F2FP.BF16.F32.PACK_AB R40, R41, R40 ;  /* 0x000000282928723e */ /* 0x000fe400000010ff */
[----:B------:R-:W-:Y:S02]  /*2e80*/  F2FP.BF16.F32.PACK_AB R41, R47, R46 ;  /* 0x0000002e2f29723e */ /* 0x000fe400000010ff */
[----:B------:R3:W4:Y:S01]  /*2e90*/  MUFU.EX2 R94, R71 ;  /* 0x00000047005e7308 */ /* 0x0007220000000800 */
[----:B-1----:R-:W-:-:S07]  /*2ea0*/  FADD R86, R92, 1 ;  /* 0x3f8000005c567421 */ /* 0x002fce0000000000 */
[----:B------:R1:W-:Y:S01]  /*2eb0*/  MUFU.EX2 R90, R85 ;  /* 0x00000055005a7308 */ /* 0x0003e20000000800 */
[----:B--2---:R-:W-:-:S07]  /*2ec0*/  FMUL2 R26, R26.F32x2.HI_LO, R12.F32x2.HI_LO ;  /* 0x0000000c1a1a724a */ /* 0x004fce0000000000 */
[----:B------:R2:W-:Y:S01]  /*2ed0*/  MUFU.EX2 R96, R25 ;  /* 0x0000001900607308 */ /* 0x0005e20000000800 */
[----:B---3--:R-:W-:-:S07]  /*2ee0*/  FMUL2 R70, R28.F32x2.HI_LO, -1.4426950216293334961 ;  /* 0xbfb8aa3b1c46784a */ /* 0x008fce0001000000 */
[----:B------:R-:W3:Y:S01]  /*2ef0*/  MUFU.EX2 R24, R24 ;  /* 0x0000001800187308 */ /* 0x000ee20000000800 */
[----:B-1----:R-:W-:Y:S01]  /*2f00*/  FADD R85, R87, 1 ;  /* 0x3f80000057557421 */ /* 0x002fe20000000000 */
[----:B----4-:R-:W-:-:S06]  /*2f10*/  FADD R87, R94, 1 ;  /* 0x3f8000005e577421 */ /* 0x010fcc0000000000 */
[----:B------:R-:W-:Y:S01]  /*2f20*/  MUFU.EX2 R95, R44 ;  /* 0x0000002c005f7308 */ /* 0x000fe20000000800 */
[----:B--2---:R-:W-:Y:S02]  /*2f30*/  F2FP.BF16.F32.PACK_AB R25, R7, R6 ;  /* 0x000000060719723e */ /* 0x004fe400000010ff */
[----:B------:R-:W-:Y:S02]  /*2f40*/  F2FP.BF16.F32.PACK_AB R6, R43, R42 ;  /* 0x0000002a2b06723e */ /* 0x000fe400000010ff */
[----:B------:R-:W-:-:S03]  /*2f50*/  F2FP.BF16.F32.PACK_AB R7, R69, R68 ;  /* 0x000000444507723e */ /* 0x000fc600000010ff */
[----:B------:R1:W2:Y:S01]  /*2f60*/  MUFU.EX2 R97, R45 ;  /* 0x0000002d00617308 */ /* 0x0002a20000000800 */
[----:B---3--:R-:W-:Y:S01]  /*2f70*/  FADD R92, R24, 1 ;  /* 0x3f800000185c7421 */ /* 0x008fe20000000000 */
[----:B------:R-:W-:Y:S02]  /*2f80*/  F2FP.BF16.F32.PACK_AB R24, R5, R4 ;  /* 0x000000040518723e */ /* 0x000fe400000010ff */
[----:B------:R-:W-:Y:S02]  /*2f90*/  IADD3 R4, PT, PT, R83, 0x40, RZ ;  /* 0x0000004053047810 */ /* 0x000fe40007ffe0ff */
[----:B------:R-:W-:Y:S02]  /*2fa0*/  F2FP.BF16.F32.PACK_AB R5, R23, R22 ;  /* 0x000000161705723e */ /* 0x000fe400000010ff */
[----:B------:R3:W4:Y:S08]  /*2fb0*/  MUFU.EX2 R93, R70 ;  /* 0x00000046005d7308 */ /* 0x0007300000000800 */
[----:B------:R-:W-:Y:S01]  /*2fc0*/  MUFU.RCP R86, R86 ;  /* 0x0000005600567308 */ /* 0x000fe20000001000 */
[----:B-1----:R-:W-:-:S02]  /*2fd0*/  FMUL2 R44, R26.F32x2.HI_LO, R48.F32x2.HI_LO ;  /* 0x000000301a2c724a */ /* 0x002fc40000000000 */
[----:B------:R-:W-:Y:S02]  /*2fe0*/  FMUL2 R26, R30.F32x2.HI_LO, -1.4426950216293334961 ;  /* 0xbfb8aa3b1e1a784a */ /* 0x000fe40001000000 */
[----:B--2---:R-:W-:-:S03]  /*2ff0*/  FADD R89, R97, 1 ;  /* 0x3f80000061597421 */ /* 0x004fc60000000000 */
[----:B------:R1:W2:Y:S01]  /*3000*/  MUFU.EX2 R49, R71 ;  /* 0x0000004700317308 */ /* 0x0002a20000000800 */
[----:B---3--:R-:W-:Y:S01]  /*3010*/  FADD R70, R88, 1 ;  /* 0x3f80000058467421 */ /* 0x008fe20000000000 */
[----:B----4-:R-:W-:Y:S01]  /*3020*/  FADD R48, R93, 1 ;  /* 0x3f8000005d307421 */ /* 0x010fe20000000000 */
[----:B------:R-:W-:-:S05]  /*3030*/  FADD R88, R95, 1 ;  /* 0x3f8000005f587421 */ /* 0x000fca0000000000 */
[----:B------:R-:W3:Y:S08]  /*3040*/  MUFU.RCP R87, R87 ;  /* 0x0000005700577308 */ /* 0x000ef00000001000 */
[----:B------:R4:W-:Y:S01]  /*3050*/  MUFU.EX2 R98, R9 ;  /* 0x0000000900627308 */ /* 0x0009e20000000800 */
[----:B-1----:R-:W-:Y:S01]  /*3060*/  FADD R71, R90, 1 ;  /* 0x3f8000005a477421 */ /* 0x002fe20000000000 */
[----:B--2---:R-:W-:-:S06]  /*3070*/  FADD R49, R49, 1 ;  /* 0x3f80000031317421 */ /* 0x004fcc0000000000 */
[----:B------:R-:W1:Y:S01]  /*3080*/  MUFU.EX2 R26, R26 ;  /* 0x0000001a001a7308 */ /* 0x000e620000000800 */
[----:B---3--:R-:W-:Y:S01]  /*3090*/  FMUL2 R86, R86.F32x2.HI_LO, R42.F32x2.HI_LO ;  /* 0x0000002a5656724a */ /* 0x008fe20000000000 */
[----:B------:R-:W-:Y:S02]  /*30a0*/  SHF.R.U32.HI R43, RZ, 0x3, R4 ;  /* 0x00000003ff2b7819 */ /* 0x000fe40000011604 */
[----:B------:R-:W-:Y:S01]  /*30b0*/  F2FP.BF16.F32.PACK_AB R42, R45, R44 ;  /* 0x0000002c2d2a723e */ /* 0x000fe200000010ff */
[----:B------:R-:W-:Y:S01]  /*30c0*/  FMUL2 R86, R86.F32x2.HI_LO, R56.F32x2.HI_LO ;  /* 0x000000385656724a */ /* 0x000fe20000000000 */
[----:B------:R-:W-:Y:S02]  /*30d0*/  LOP3.LUT R43, R4, 0x70, R43, 0x78, !PT ;  /* 0x00000070042b7812 */ /* 0x000fe400078e782b */
[----:B------:R-:W2:Y:S01]  /*30e0*/  MUFU.EX2 R91, R27 ;  /* 0x0000001b005b7308 */ /* 0x000ea20000000800 */
[----:B----4-:R-:W-:Y:S01]  /*30f0*/  F2FP.BF16.F32.PACK_AB R9, R73, R72 ;  /* 0x000000484909723e */ /* 0x010fe200000010ff */
[----:B------:R-:W-:Y:S01]  /*3100*/  FADD R73, R96, 1 ;  /* 0x3f80000060497421 */ /* 0x000fe20000000000 */
[----:B------:R-:W-:-:S05]  /*3110*/  F2FP.BF16.F32.PACK_AB R4, R21, R20 ;  /* 0x000000141504723e */ /* 0x000fca00000010ff */
[----:B------:R-:W-:Y:S01]  /*3120*/  MUFU.RCP R84, R84 ;  /* 0x0000005400547308 */ /* 0x000fe20000001000 */
[----:B-1----:R-:W-:Y:S01]  /*3130*/  FADD R90, R26, 1 ;  /* 0x3f8000001a5a7421 */ /* 0x002fe20000000000 */
[----:B------:R-:W-:-:S06]  /*3140*/  F2FP.BF16.F32.PACK_AB R26, R13, R12 ;  /* 0x0000000c0d1a723e */ /* 0x000fcc00000010ff */
[----:B------:R-:W1:Y:S01]  /*3150*/  MUFU.RCP R85, R85 ;  /* 0x0000005500557308 */ /* 0x000e620000001000 */
[----:B--2---:R-:W-:-:S07]  /*3160*/  FADD R91, R91, 1 ;  /* 0x3f8000005b5b7421 */ /* 0x004fce0000000000 */
[----:B------:R2:W3:Y:S08]  /*3170*/  MUFU.EX2 R27, R8 ;  /* 0x00000008001b7308 */ /* 0x0004f00000000800 */
[----:B------:R-:W-:Y:S01]  /*3180*/  MUFU.RCP R70, R70 ;  /* 0x0000004600467308 */ /* 0x000fe20000001000 */
[----:B-1----:R-:W-:Y:S01]  /*3190*/  FMUL2 R12, R84.F32x2.HI_LO, R20.F32x2.HI_LO ;  /* 0x00000014540c724a */ /* 0x002fe20000000000 */
[----:B------:R-:W-:-:S02]  /*31a0*/  IADD3 R20, PT, PT, R83, 0x50, RZ ;  /* 0x0000005053147810 */ /* 0x000fc40007ffe0ff */
[----:B------:R-:W-:Y:S01]  /*31b0*/  F2FP.BF16.F32.PACK_AB R21, R31, R30 ;  /* 0x0000001e1f15723e */ /* 0x000fe200000010ff */
[----:B------:R-:W-:-:S03]  /*31c0*/  FMUL2 R12, R12.F32x2.HI_LO, R52.F32x2.HI_LO ;  /* 0x000000340c0c724a */ /* 0x000fc60000000000 */
[----:B------:R-:W1:Y:S01]  /*31d0*/  MUFU.RCP R71, R71 ;  /* 0x0000004700477308 */ /* 0x000e620000001000 */
[----:B--2---:R-:W-:Y:S01]  /*31e0*/  F2FP.BF16.F32.PACK_AB R8, R3, R2 ;  /* 0x000000020308723e */ /* 0x004fe200000010ff */
[----:B---3--:R-:W-:Y:S01]  /*31f0*/  FADD R2, R27, 1 ;  /* 0x3f8000001b027421 */ /* 0x008fe20000000000 */
[----:B------:R-:W-:Y:S01]  /*3200*/  F2FP.BF16.F32.PACK_AB R27, R19, R18 ;  /* 0x00000012131b723e */ /* 0x000fe200000010ff */
[----:B------:R-:W-:Y:S02]  /*3210*/  FADD R3, R98, 1 ;  /* 0x3f80000062037421 */ /* 0x000fe40000000000 */
[----:B------:R2:W-:Y:S02]  /*3220*/  STS.128 [R43], R8 ;  /* 0x000000082b007388 */ /* 0x0005e40000000c00 */
[----:B------:R-:W-:Y:S08]  /*3230*/  MUFU.RCP R72, R92 ;  /* 0x0000005c00487308 */ /* 0x000ff00000001000 */
[----:B------:R-:W3:Y:S01]  /*3240*/  MUFU.RCP R73, R73 ;  /* 0x0000004900497308 */ /* 0x000ee20000001000 */
[----:B-1----:R-:W-:Y:S01]  /*3250*/  FMUL2 R18, R70.F32x2.HI_LO, R22.F32x2.HI_LO ;  /* 0x000000164612724a */ /* 0x002fe20000000000 */
[----:B------:R-:W-:-:S02]  /*3260*/  F2FP.BF16.F32.PACK_AB R22, R33, R32 ;  /* 0x000000202116723e */ /* 0x000fc400000010ff */
[----:B------:R-:W-:Y:S01]  /*3270*/  F2FP.BF16.F32.PACK_AB R23, R35, R34 ;  /* 0x000000222317723e */ /* 0x000fe200000010ff */
[----:B------:R-:W-:-:S03]  /*3280*/  FMUL2 R18, R18.F32x2.HI_LO, R54.F32x2.HI_LO ;  /* 0x000000361212724a */ /* 0x000fc60000000000 */
[----:B------:R-:W-:Y:S08]  /*3290*/  MUFU.RCP R48, R48 ;  /* 0x0000003000307308 */ /* 0x000ff00000001000 */
[----:B------:R-:W1:Y:S01]  /*32a0*/  MUFU.RCP R49, R49 ;  /* 0x0000003100317308 */ /* 0x000e620000001000 */
[----:B---3--:R-:W-:Y:S01]  /*32b0*/  FMUL2 R72, R72.F32x2.HI_LO, R32.F32x2.HI_LO ;  /* 0x000000204848724a */ /* 0x008fe20000000000 */
[----:B------:R-:W-:-:S02]  /*32c0*/  SHF.R.U32.HI R33, RZ, 0x3, R20 ;  /* 0x00000003ff217819 */ /* 0x000fc40000011614 */
[----:B--2---:R-:W-:Y:S01]  /*32d0*/  IADD3 R8, PT, PT, R83, 0x60, RZ ;  /* 0x0000006053087810 */ /* 0x004fe20007ffe0ff */
[----:B------:R-:W-:Y:S01]  /*32e0*/  FMUL2 R72, R72.F32x2.HI_LO, R64.F32x2.HI_LO ;  /* 0x000000404848724a */ /* 0x000fe20000000000 */
[----:B------:R-:W-:Y:S02]  /*32f0*/  IADD3 R83, PT, PT, R83, 0x70, RZ ;  /* 0x0000007053537810 */ /* 0x000fe40007ffe0ff */
[----:B------:R-:W-:Y:S01]  /*3300*/  MUFU.RCP R2, R2 ;  /* 0x0000000200027308 */ /* 0x000fe20000001000 */
[----:B------:R-:W-:Y:S02]  /*3310*/  SHF.R.U32.HI R9, RZ, 0x3, R8 ;  /* 0x00000003ff097819 */ /* 0x000fe40000011608 */
[----:B------:R-:W-:Y:S02]  /*3320*/  SHF.R.U32.HI R10, RZ, 0x3, R83 ;  /* 0x00000003ff0a7819 */ /* 0x000fe40000011653 */
[----:B------:R-:W-:Y:S02]  /*3330*/  LOP3.LUT R33, R20, 0x70, R33, 0x78, !PT ;  /* 0x0000007014217812 */ /* 0x000fe400078e7821 */
[-C--:B------:R-:W-:Y:S01]  /*3340*/  F2FP.BF16.F32.PACK_AB R20, R29, R28.reuse ;  /* 0x0000001c1d14723e */ /* 0x080fe200000010ff */
[----:B------:R-:W2:Y:S01]  /*3350*/  MUFU.RCP R3, R3 ;  /* 0x0000000300037308 */ /* 0x000ea20000001000 */
[----:B-1----:R-:W-:Y:S01]  /*3360*/  FMUL2 R48, R48.F32x2.HI_LO, R28.F32x2.HI_LO ;  /* 0x0000001c3030724a */ /* 0x002fe20000000000 */
[----:B------:R-:W-:Y:S01]  /*3370*/  LOP3.LUT R29, R8, 0x70, R9, 0x78, !PT ;  /* 0x00000070081d7812 */ /* 0x000fe200078e7809 */
[----:B------:R1:W-:Y:S01]  /*3380*/  STS.128 [R33], R24 ;  /* 0x0000001821007388 */ /* 0x0003e20000000c00 */
[----:B------:R-:W-:Y:S01]  /*3390*/  LOP3.LUT R28, R83, 0x70, R10, 0x78, !PT ;  /* 0x00000070531c7812 */ /* 0x000fe200078e780a */
[----:B------:R-:W-:Y:S01]  /*33a0*/  FMUL2 R48, R48.F32x2.HI_LO, R60.F32x2.HI_LO ;  /* 0x0000003c3030724a */ /* 0x000fe20000000000 */
[----:B------:R-:W-:Y:S01]  /*33b0*/  F2FP.BF16.F32.PACK_AB R10, R73, R72 ;  /* 0x00000048490a723e */ /* 0x000fe200000010ff */
[----:B------:R3:W-:Y:S01]  /*33c0*/  STS.128 [R29], R4 ;  /* 0x000000041d007388 */ /* 0x0007e20000000c00 */
[----:B------:R-:W-:Y:S01]  /*33d0*/  MUFU.RCP R88, R88 ;  /* 0x0000005800587308 */ /* 0x000fe20000001000 */
[----:B------:R-:W-:-:S02]  /*33e0*/  F2FP.BF16.F32.PACK_AB R43, R51, R50 ;  /* 0x00000032332b723e */ /* 0x000fc400000010ff */
[----:B------:R3:W-:Y:S01]  /*33f0*/  STS.128 [R28], R20 ;  /* 0x000000141c007388 */ /* 0x0007e20000000c00 */
[----:B------:R-:W-:Y:S01]  /*3400*/  F2FP.BF16.F32.PACK_AB R8, R49, R48 ;  /* 0x000000303108723e */ /* 0x000fe200000010ff */
[----:B------:R4:W-:Y:S06]  /*3410*/  MEMBAR.ALL.CTA ;  /* 0x0000000000007992 */ /* 0x0009ec0000008000 */
[----:B----4-:R-:W4:Y:S01]  /*3420*/  FENCE.VIEW.ASYNC.S ;  /* 0x00000000000073c6 */ /* 0x010f220000000000 */
[----:B------:R-:W5:Y:S01]  /*3430*/  MUFU.RCP R89, R89 ;  /* 0x0000005900597308 */ /* 0x000f620000001000 */
[----:B--2---:R-:W-:-:S04]  /*3440*/  FMUL2 R2, R2.F32x2.HI_LO, R34.F32x2.HI_LO ;  /* 0x000000220202724a */ /* 0x004fc80000000000 */
[----:B------:R-:W-:-:S03]  /*3450*/  FMUL2 R2, R2.F32x2.HI_LO, R66.F32x2.HI_LO ;  /* 0x000000420202724a */ /* 0x000fc60000000000 */
[----:B------:R-:W-:Y:S02]  /*3460*/  MUFU.RCP R90, R90 ;  /* 0x0000005a005a7308 */ /* 0x000fe40000001000 */
[----:B------:R-:W-:Y:S02]  /*3470*/  F2FP.BF16.F32.PACK_AB R11, R3, R2 ;  /* 0x00000002030b723e */ /* 0x000fe400000010ff */
[----:B------:R-:W-:-:S04]  /*3480*/  MOV R2, UR4 ;  /* 0x0000000400027c02 */ /* 0x000fc80008000f00 */
[----:B------:R-:W2:Y:S01]  /*3490*/  MUFU.RCP R91, R91 ;  /* 0x0000005b005b7308 */ /* 0x000ea20000001000 */
[----:B-----5:R-:W-:Y:S01]  /*34a0*/  FMUL2 R88, R88.F32x2.HI_LO, R68.F32x2.HI_LO ;  /* 0x000000445858724a */ /* 0x020fe20000000000 */
[----:B-1----:R-:W-:Y:S02]  /*34b0*/  F2FP.BF16.F32.PACK_AB R24, R13, R12 ;  /* 0x0000000c0d18723e */ /* 0x002fe400000010ff */
[----:B------:R-:W-:Y:S01]  /*34c0*/  F2FP.BF16.F32.PACK_AB R13, R17, R16 ;  /* 0x00000010110d723e */ /* 0x000fe200000010ff */
[----:B------:R-:W-:Y:S01]  /*34d0*/  FMUL2 R88, R88.F32x2.HI_LO, R58.F32x2.HI_LO ;  /* 0x0000003a5858724a */ /* 0x000fe20000000000 */
[----:B------:R-:W-:Y:S02]  /*34e0*/  F2FP.BF16.F32.PACK_AB R12, R15, R14 ;  /* 0x0000000e0f0c723e */ /* 0x000fe400000010ff */
[C---:B------:R-:W-:Y:S02]  /*34f0*/  LEA R17, R2.reuse, R78, 0xd ;  /* 0x0000004e02117211 */ /* 0x040fe400078e68ff */
[----:B------:R-:W-:-:S02]  /*3500*/  LEA R16, R2, R79, 0xd ;  /* 0x0000004f02107211 */ /* 0x000fc400078e68ff */
[----:B------:R-:W-:Y:S02]  /*3510*/  LEA R3, R2, R80, 0xd ;  /* 0x0000005002037211 */ /* 0x000fe400078e68ff */
[----:B------:R-:W-:Y:S02]  /*3520*/  F2FP.BF16.F32.PACK_AB R25, R19, R18 ;  /* 0x000000121319723e */ /* 0x000fe400000010ff */
[----:B------:R-:W-:Y:S01]  /*3530*/  F2FP.BF16.F32.PACK_AB R26, R87, R86 ;  /* 0x00000056571a723e */ /* 0x000fe200000010ff */
[----:B--2---:R-:W-:Y:S01]  /*3540*/  FMUL2 R90, R90.F32x2.HI_LO, R30.F32x2.HI_LO ;  /* 0x0000001e5a5a724a */ /* 0x004fe20000000000 */
[----:B------:R-:W-:Y:S02]  /*3550*/  F2FP.BF16.F32.PACK_AB R27, R89, R88 ;  /* 0x00000058591b723e */ /* 0x000fe400000010ff */
[----:B------:R-:W-:Y:S01]  /*3560*/  F2FP.BF16.F32.PACK_AB R14, R37, R36 ;  /* 0x00000024250e723e */ /* 0x000fe200000010ff */
[----:B------:R-:W-:Y:S01]  /*3570*/  FMUL2 R90, R90.F32x2.HI_LO, R62.F32x2.HI_LO ;  /* 0x0000003e5a5a724a */ /* 0x000fe20000000000 */
[----:B------:R-:W-:-:S02]  /*3580*/  F2FP.BF16.F32.PACK_AB R15, R39, R38 ;  /* 0x00000026270f723e */ /* 0x000fc400000010ff */
[----:B------:R-:W-:Y:S02]  /*3590*/  LEA R2, R2, R81, 0xd ;  /* 0x0000005102027211 */ /* 0x000fe400078e68ff */
[----:B------:R-:W-:Y:S01]  /*35a0*/  F2FP.BF16.F32.PACK_AB R9, R91, R90 ;  /* 0x0000005a5b09723e */ /* 0x000fe200000010ff */
[----:B----4-:R-:W-:Y:S06]  /*35b0*/  BAR.SYNC.DEFER_BLOCKING 0x1, 0x80 ;  /* 0x0042000000007b1d */ /* 0x010fec0000010000 */
[----:B---3--:R-:W-:Y:S05]  /*35c0*/  BRA.U !UP4, `(.L_x_24) ;  /* 0x000000010c187547 */ /* 0x008fea000b800000 */
[----:B------:R-:W-:Y:S02]  /*35d0*/  ULEA UR5, UR7, UR19, 0xd ;  /* 0x0000001307057291 */ /* 0x000fe4000f8e68ff */
[----:B------:R-:W-:Y:S02]  /*35e0*/  ULEA UR9, UR11, UR8, 0x7 ;  /* 0x000000080b097291 */ /* 0x000fe4000f8e38ff */
[----:B------:R-:W-:-:S09]  /*35f0*/  UIADD3 UR8, UPT, UPT, UR5, 0x4400, URZ ;  /* 0x0000440005087890 */ /* 0x000fd2000fffe0ff */
[----:B------:R1:W-:Y:S01]  /*3600*/  UTMASTG.2D [UR8], [UR16], desc[URZ] ;  /* 0x0000ff08100073b5 */ /* 0x0003e20008009000 */
[----:B------:R0:W-:Y:S01]  /*3610*/  UTMACMDFLUSH ;  /* 0x00000000000079b7 */ /* 0x0001e20000000000 */
[----:B-1----:R-:W-:-:S04]  /*3620*/  DEPBAR.LE SB0, 0x3 ;  /* 0x000080c00000791a */ /* 0x002fc80000000000 */
.L_x_24:
[----:B------:R-:W-:Y:S01]  /*3630*/  BAR.SYNC.DEFER_BLOCKING 0x1, 0x80 ;  /* 0x0042000000007b1d */ /* 0x000fe20000010000 */
[----:B------:R-:W-:-:S05]  /*3640*/  UPLOP3.LUT UP0, UPT, UPT, UPT, UP1, 0x80, 0x8 ;  /* 0x000000000008789c */ /* 0x000fca0003f0f010 */
[----:B------:R1:W-:Y:S04]  /*3650*/  STS.128 [R17], R12 ;  /* 0x0000000c11007388 */ /* 0x0003e80000000c00 */
[----:B------:R1:W-:Y:S04]  /*3660*/  STS.128 [R16], R40 ;  /* 0x0000002810007388 */ /* 0x0003e80000000c00 */
[----:B------:R1:W-:Y:S04]  /*3670*/  STS.128 [R3], R24 ;  /* 0x0000001803007388 */ /* 0x0003e80000000c00 */
[----:B------:R1:W-:Y:S01]  /*3680*/  STS.128 [R2], R8 ;  /* 0x0000000802007388 */ /* 0x0003e20000000c00 */
[----:B------:R2:W-:Y:S06]  /*3690*/  MEMBAR.ALL.CTA ;  /* 0x0000000000007992 */ /* 0x0005ec0000008000 */
[----:B--2---:R-:W2:Y:S02]  /*36a0*/  FENCE.VIEW.ASYNC.S ;  /* 0x00000000000073c6 */ /* 0x004ea40000000000 */
[----:B--2---:R-:W-:Y:S06]  /*36b0*/  BAR.SYNC.DEFER_BLOCKING 0x1, 0x80 ;  /* 0x0042000000007b1d */ /* 0x004fec0000010000 */
[----:B------:R-:W-:Y:S05]  /*36c0*/  BRA.U !UP4, `(.L_x_25) ;  /* 0x000000010c207547 */ /* 0x000fea000b800000 */
[----:B------:R-:W-:Y:S02]  /*36d0*/  USHF.L.U32 UR4, UR4, 0xc, URZ ;  /* 0x0000000c04047899 */ /* 0x000fe400080006ff */
[----:B------:R-:W-:Y:S02]  /*36e0*/  ULEA UR5, UR11, UR7, 0x2 ;  /* 0x000000070b057291 */ /* 0x000fe4000f8e10ff */
[----:B------:R-:W-:Y:S02]  /*36f0*/  UIADD3 UR4, UPT, UPT, UR18, UR4, UR4 ;  /* 0x0000000412047290 */ /* 0x000fe4000fffe004 */
[----:B------:R-:W-:Y:S02]  /*3700*/  USHF.L.U32 UR9, UR5, 0x4, URZ ;  /* 0x0000000405097899 */ /* 0x000fe400080006ff */
[----:B------:R-:W-:-:S09]  /*3710*/  UIADD3 UR8, UPT, UPT, UR4, 0x400, URZ ;  /* 0x0000040004087890 */ /* 0x000fd2000fffe0ff */
[----:B------:R2:W-:Y:S01]  /*3720*/  UTMASTG.2D [UR8], [UR14], desc[URZ] ;  /* 0x0000ff080e0073b5 */ /* 0x0005e20008009000 */
[----:B------:R0:W-:Y:S01]  /*3730*/  UTMACMDFLUSH ;  /* 0x00000000000079b7 */ /* 0x0001e20000000000 */
[----:B--2---:R-:W-:-:S04]  /*3740*/  DEPBAR.LE SB0, 0x1 ;  /* 0x000080400000791a */ /* 0x004fc80000000000 */
.L_x_25:
[----:B------:R-:W-:Y:S01]  /*3750*/  BAR.SYNC.DEFER_BLOCKING 0x1, 0x80 ;  /* 0x0042000000007b1d */ /* 0x000fe20000010000 */
[----:B------:R-:W-:-:S05]  /*3760*/  UPLOP3.LUT UP1, UPT, UPT, UPT, UPT, 0x40, 0x4 ;  /* 0x000000000004789c */ /* 0x000fca0003f2e870 */
[----:B------:R-:W-:Y:S01]  /*3770*/  UMOV UR7, 0x2 ;  /* 0x0000000200077882 */ /* 0x000fe20000000000 */
[----:B------:R-:W-:Y:S05]  /*3780*/  BRA.U UP0, `(.L_x_26) ;  /* 0xffffffe900d07547 */ /* 0x000fea000b83ffff */
[----:B------:R-:W2:Y:S01]  /*3790*/  LDCU.64 UR6, c[0x0][0x6c0] ;  /* 0x0000d800ff0677ac */ /* 0x000ea20008000a00 */
[----:B------:R-:W-:Y:S01]  /*37a0*/  UIADD3 UR20, UPT, UPT, UR24, UR20, URZ ;  /* 0x0000001418147290 */ /* 0x000fe2000fffe0ff */
[----:B------:R-:W3:Y:S01]  /*37b0*/  LDCU.64 UR8, c[0x0][0x6d8] ;  /* 0x0000db00ff0877ac */ /* 0x000ee20008000a00 */
[----:B------:R-:W-:Y:S01]  /*37c0*/  ELECT P0, URZ, PT ;  /* 0x0000000000ff782f */ /* 0x000fe20003800000 */
[----:B------:R-:W-:Y:S02]  /*37d0*/  UIADD3 UR12, UPT, UPT, UR12, 0x1, URZ ;  /* 0x000000010c0c7890 */ /* 0x000fe4000fffe0ff */
[----:B--2---:R-:W-:Y:S01]  /*37e0*/  UIMAD.WIDE.U32 UR4, UR20, UR7, URZ ;  /* 0x00000007140472a5 */ /* 0x004fe2000f8e00ff */
[----:B------:R-:W2:Y:S09]  /*37f0*/  LDCU UR7, c[0x0][0x6d0] ;  /* 0x0000da00ff0777ac */ /* 0x000eb20008000800 */
[----:B-1----:R-:W-:Y:S01]  /*3800*/  @P0 IMAD.MOV.U32 R2, RZ, RZ, 0x1 ;  /* 0x00000001ff020424 */ /* 0x002fe200078e00ff */
[----:B------:R-:W-:-:S02]  /*3810*/  UMOV UR4, UR5 ;  /* 0x0000000500047c82 */ /* 0x000fc40008000000 */
[----:B------:R-:W-:Y:S01]  /*3820*/  UIADD3 UR5, UPT, UPT, UR20, -UR4, URZ ;  /* 0x8000000414057290 */ /* 0x000fe2000fffe0ff */
[----:B------:R1:W-:Y:S03]  /*3830*/  @P0 SYNCS.ARRIVE.TRANS64.ART0 RZ, [UR21+0x50], R2 ;  /* 0x00005002ffff09a7 */ /* 0x0003e60008500015 */
[----:B------:R-:W-:-:S04]  /*3840*/  USHF.R.U32.HI UR5, URZ, UR74, UR5 ;  /* 0x0000004aff057299 */ /* 0x000fc80008011605 */
[----:B------:R-:W-:-:S04]  /*3850*/  UIADD3 UR4, UPT, UPT, UR4, UR5, URZ ;  /* 0x0000000504047290 */ /* 0x000fc8000fffe0ff */
[----:B------:R-:W-:-:S04]  /*3860*/  USHF.R.U32.HI UR4, URZ, UR73, UR4 ;  /* 0x00000049ff047299 */ /* 0x000fc80008011604 */
[----:B------:R-:W-:-:S04]  /*3870*/  UIADD3 UR4, UPT, UPT, -UR4, URZ, URZ ;  /* 0x000000ff04047290 */ /* 0x000fc8000fffe1ff */
[----:B------:R-:W-:-:S04]  /*3880*/  UIMAD UR10, UR6, UR4, UR20 ;  /* 0x00000004060a72a4 */ /* 0x000fc8000f8e0214 */
[----:B--2---:R-:W-:-:S07]  /*3890*/  UIMAD.WIDE.U32 UR4, UR10, UR7, URZ ;  /* 0x000000070a0472a5 */ /* 0x004fce000f8e00ff */
[----:B------:R-:W-:Y:S02]  /*38a0*/  UMOV UR4, UR5 ;  /* 0x0000000500047c82 */ /* 0x000fe40008000000 */
[----:B------:R-:W-:-:S04]  /*38b0*/  UIADD3 UR5, UPT, UPT, UR10, -UR4, URZ ;  /* 0x800000040a057290 */ /* 0x000fc8000fffe0ff */
[----:B------:R-:W-:-:S04]  /*38c0*/  USHF.R.U32.HI UR5, URZ, UR72, UR5 ;  /* 0x00000048ff057299 */ /* 0x000fc80008011605 */
[----:B------:R-:W-:-:S04]  /*38d0*/  UIADD3 UR4, UPT, UPT, UR4, UR5, URZ ;  /* 0x0000000504047290 */ /* 0x000fc8000fffe0ff */
[----:B------:R-:W-:-:S04]  /*38e0*/  USHF.R.U32.HI UR4, URZ, UR71, UR4 ;  /* 0x00000047ff047299 */ /* 0x000fc80008011604 */
[----:B---3--:R-:W-:-:S07]  /*38f0*/  UIMAD.WIDE.U32 UR6, UR4, UR9, URZ ;  /* 0x00000009040672a5 */ /* 0x008fce000f8e00ff */
[----:B------:R-:W-:Y:S02]  /*3900*/  UMOV UR5, UR7 ;  /* 0x0000000700057c82 */ /* 0x000fe40008000000 */
[----:B------:R-:W-:Y:S02]  /*3910*/  UIADD3 UR6, UPT, UPT, UR4, -UR5, URZ ;  /* 0x8000000504067290 */ /* 0x000fe4000fffe0ff */
[----:B------:R-:W2:Y:S02]  /*3920*/  LDCU UR7, c[0x0][0x6cc] ;  /* 0x0000d980ff0777ac */ /* 0x000ea40008000800 */
[----:B------:R-:W-:-:S04]  /*3930*/  USHF.R.U32.HI UR6, URZ, UR70, UR6 ;  /* 0x00000046ff067299 */ /* 0x000fc80008011606 */
[----:B------:R-:W-:Y:S02]  /*3940*/  UIADD3 UR5, UPT, UPT, UR5, UR6, URZ ;  /* 0x0000000605057290 */ /* 0x000fe4000fffe0ff */
[----:B------:R-:W-:Y:S02]  /*3950*/  UIADD3 UR6, UPT, UPT, -UR4, URZ, URZ ;  /* 0x000000ff04067290 */ /* 0x000fe4000fffe1ff */
[----:B------:R-:W-:-:S04]  /*3960*/  USHF.R.U32.HI UR5, URZ, UR69, UR5 ;  /* 0x00000045ff057299 */ /* 0x000fc80008011605 */
[----:B------:R-:W-:Y:S02]  /*3970*/  UIADD3 UR11, UPT, UPT, -UR5, URZ, URZ ;  /* 0x000000ff050b7290 */ /* 0x000fe4000fffe1ff */
[----:B------:R-:W-:Y:S02]  /*3980*/  UIADD3 UR5, UPT, UPT, UR22, 0x1, URZ ;  /* 0x0000000116057890 */ /* 0x000fe4000fffe0ff */
[----:B------:R-:W-:Y:S02]  /*3990*/  UIMAD UR11, UR8, UR11, UR4 ;  /* 0x0000000b080b72a4 */ /* 0x000fe4000f8e0204 */
[----:B------:R-:W-:Y:S02]  /*39a0*/  UISETP.NE.AND UP0, UPT, UR5, 0x2, UPT ;  /* 0x000000020500788c */ /* 0x000fe4000bf05270 */
[----:B--2---:R-:W-:Y:S02]  /*39b0*/  UIMAD UR10, UR7, UR6, UR10 ;  /* 0x00000006070a72a4 */ /* 0x004fe4000f8e020a */
[----:B------:R-:W-:-:S02]  /*39c0*/  USEL UR22, UR5, URZ, UP0 ;  /* 0x000000ff05167287 */ /* 0x000fc40008000000 */
[----:B------:R-:W-:Y:S02]  /*39d0*/  USEL UR4, URZ, 0x1, UP0 ;  /* 0x00000001ff047887 */ /* 0x000fe40008000000 */
[----:B------:R-:W-:-:S04]  /*39e0*/  UISETP.GE.AND UP0, UPT, UR20, 0x400, UPT ;  /* 0x000004001400788c */ /* 0x000fc8000bf06270 */
[----:B------:R-:W-:-:S05]  /*39f0*/  LOP3.LUT R0, R0, UR4, RZ, 0x3c, !PT ;  /* 0x0000000400007c12 */ /* 0x000fca000f8e3cff */
[----:B-1----:R-:W-:Y:S05]  /*3a00*/  BRA.U !UP0, `(.L_x_27) ;  /* 0xffffffe9080c7547 */ /* 0x002fea000b83ffff */
.L_x_22:
[----:B------:R-:W-:Y:S05]  /*3a10*/  BRA.U !UP4, `(.L_x_28) ;  /* 0x000000010c1c7547 */ /* 0x000fea000b800000 */
[----:B------:R-:W1:Y:S01]  /*3a20*/  S2UR UR5, SR_CgaCtaId ;  /* 0x00000000000579c3 */ /* 0x000e620000008800 */
[----:B------:R-:W-:Y:S01]  /*3a30*/  ELECT P0, URZ, PT ;  /* 0x0000000000ff782f */ /* 0x000fe20003800000 */
[----:B------:R-:W-:Y:S01]  /*3a40*/  HFMA2 R0, -RZ, RZ, 0, 5.9604644775390625e-08 ;  /* 0x00000001ff007431 */ /* 0x000fe200000001ff */
[----:B------:R-:W-:-:S05]  /*3a50*/  UMOV UR4, 0x40 ;  /* 0x0000004000047882 */ /* 0x000fca0000000000 */
[----:B------:R-:W-:Y:S01]  /*3a60*/  UVIRTCOUNT.DEALLOC.SMPOOL 0x80 ;  /* 0x000000800000784c */ /* 0x000fe20000000000 */
[----:B-1----:R-:W-:-:S09]  /*3a70*/  ULEA UR4, UR5, UR4, 0x18 ;  /* 0x0000000405047291 */ /* 0x002fd2000f8ec0ff */
[----:B------:R1:W-:Y:S03]  /*3a80*/  @P0 STS.U8 [UR4], R0 ;  /* 0x00000000ff000988 */ /* 0x0003e60008000004 */
.L_x_28:
[----:B------:R-:W-:Y:S06]  /*3a90*/  BAR.SYNC.DEFER_BLOCKING 0x1, 0x80 ;  /* 0x0042000000007b1d */ /* 0x000fec0000010000 */
[----:B------:R-:W-:Y:S05]  /*3aa0*/  BRA.U !UP4, `(.L_x_29) ;  /* 0x000000010ca07547 */ /* 0x000fea000b800000 */
[----:B------:R-:W2:Y:S01]  /*3ab0*/  S2UR UR8, SR_CgaCtaId ;  /* 0x00000000000879c3 */ /* 0x000ea20000008800 */
[----:B------:R-:W-:Y:S01]  /*3ac0*/  NOP ;  /* 0x0000000000007918 */ /* 0x000fe20000000000 */
[----:B------:R-:W-:Y:S01]  /*3ad0*/  UMOV UR4, 0x50 ;  /* 0x0000005000047882 */ /* 0x000fe20000000000 */
[----:B------:R-:W-:Y:S01]  /*3ae0*/  UMOV UR6, 0xffff ;  /* 0x0000ffff00067882 */ /* 0x000fe20000000000 */
[----:B------:R-:W-:Y:S01]  /*3af0*/  UMOV UR9, 0x1 ;  /* 0x0000000100097882 */ /* 0x000fe20000000000 */
[----:B--2---:R-:W-:Y:S02]  /*3b00*/  ULEA UR8, UR8, UR4, 0x18 ;  /* 0x0000000408087291 */ /* 0x004fe4000f8ec0ff */
[----:B------:R-:W-:-:S04]  /*3b10*/  ULOP3.LUT UR4, UR26, 0xffff, URZ, 0xc0, !UPT ;  /* 0x0000ffff1a047892 */ /* 0x000fc8000f8ec0ff */
[----:B------:R-:W-:-:S03]  /*3b20*/  USHF.R.U32.HI UR4, URZ, 0x5, UR4 ;  /* 0x00000005ff047899 */ /* 0x000fc60008011604 */
[----:B-1----:R-:W1:Y:S01]  /*3b30*/  LDS R0, [UR8] ;  /* 0x00000008ff007984 */ /* 0x002e620008000800 */
[----:B------:R-:W-:Y:S02]  /*3b40*/  UIADD3 UR5, UPT, UPT, UR4, 0x10, URZ ;  /* 0x0000001004057890 */ /* 0x000fe4000fffe0ff */
[----:B------:R-:W-:Y:S02]  /*3b50*/  USHF.L.U32 UR6, UR6, UR4, URZ ;  /* 0x0000000406067299 */ /* 0x000fe400080006ff */
[----:B------:R-:W-:-:S04]  /*3b60*/  USHF.L.U32 UR4, UR9, UR5, URZ ;  /* 0x0000000509047299 */ /* 0x000fc800080006ff */
[----:B------:R-:W-:-:S04]  /*3b70*/  ULOP3.LUT UR4, UR4, UR6, URZ, 0xfc, !UPT ;  /* 0x0000000604047292 */ /* 0x000fc8000f8efcff */
[----:B------:R-:W-:Y:S01]  /*3b80*/  ULOP3.LUT UR6, UR4, 0xffff, URZ, 0xc0, !UPT ;  /* 0x0000ffff04067892 */ /* 0x000fe2000f8ec0ff */
[----:B-1----:R-:W-:-:S13]  /*3b90*/  R2UR UR7, R0 ;  /* 0x00000000000772ca */ /* 0x002fda00000e0000 */
[----:B------:R-:W-:-:S04]  /*3ba0*/  ULOP3.LUT UR5, UR4, 0xffff, UR7, 0x80, !UPT ;  /* 0x0000ffff04057892 */ /* 0x000fc8000f8e8007 */
[----:B------:R-:W-:-:S09]  /*3bb0*/  UISETP.NE.AND UP0, UPT, UR5, UR6, UPT ;  /* 0x000000060500728c */ /* 0x000fd2000bf05270 */
[----:B------:R-:W-:Y:S05]  /*3bc0*/  BRA.U UP0, `(.L_x_30) ;  /* 0x00000001004c7547 */ /* 0x000fea000b800000 */
[----:B------:R-:W-:Y:S02]  /*3bd0*/  USHF.R.U32.HI UR5, URZ, 0x10, UR4 ;  /* 0x00000010ff057899 */ /* 0x000fe40008011604 */
[----:B------:R-:W-:-:S04]  /*3be0*/  USHF.R.U32.HI UR6, URZ, 0x10, UR7 ;  /* 0x00000010ff067899 */ /* 0x000fc80008011607 */
[----:B------:R-:W-:-:S04]  /*3bf0*/  ULOP3.LUT UR6, UR6, UR5, URZ, 0xc0, !UPT ;  /* 0x0000000506067292 */ /* 0x000fc8000f8ec0ff */
[----:B------:R-:W-:-:S09]  /*3c00*/  UISETP.NE.AND UP0, UPT, UR6, UR5, UPT ;  /* 0x000000050600728c */ /* 0x000fd2000bf05270 */
[----:B------:R-:W-:Y:S05]  /*3c10*/  BRA.U UP0, `(.L_x_31) ;  /* 0x00000001002c7547 */ /* 0x000fea000b800000 */
[----:B------:R-:W1:Y:S01]  /*3c20*/  S2R R2, SR_LANEID ;  /* 0x0000000000027919 */ /* 0x000e620000000000 */
[----:B------:R-:W-:-:S03]  /*3c30*/  ULOP3.LUT UR5, URZ, UR4, URZ, 0x33, !UPT ;  /* 0x00000004ff057292 */ /* 0x000fc6000f8e33ff */
[----:B------:R-:W-:Y:S02]  /*3c40*/  VOTEU.ANY UR4, UPT, PT ;  /* 0x0000000000047886 */ /* 0x000fe400038e0100 */
[----:B------:R-:W-:Y:S01]  /*3c50*/  UFLO.U32 UR4, UR4 ;  /* 0x00000004000472bd */ /* 0x000fe200080e0000 */
[----:B------:R-:W-:-:S04]  /*3c60*/  IMAD.U32 R0, RZ, RZ, UR5 ;  /* 0x00000005ff007e24 */ /* 0x000fc8000f8e00ff */
[----:B------:R-:W2:Y:S02]  /*3c70*/  REDUX UR6, R0 ;  /* 0x00000000000673c4 */ /* 0x000ea40000000000 */
[----:B------:R5:W-:Y:S01]  /*3c80*/  UTCATOMSWS.AND URZ, UR5 ;  /* 0x0000000500ff79e3 */ /* 0x000be20008000000 */
[----:B-1----:R-:W-:Y:S02]  /*3c90*/  ISETP.EQ.U32.AND P0, PT, R2, UR4, PT ;  /* 0x0000000402007c0c */ /* 0x002fe4000bf02070 */
[----:B--2---:R-:W-:-:S11]  /*3ca0*/  MOV R2, UR6 ;  /* 0x0000000600027c02 */ /* 0x004fd60008000f00 */
[----:B------:R5:W-:Y:S01]  /*3cb0*/  @P0 ATOMS.AND RZ, [UR8], R2 ;  /* 0x00000002ffff098c */ /* 0x000be2000a800008 */
[----:B------:R-:W-:Y:S05]  /*3cc0*/  BRA `(.L_x_32) ;  /* 0x0000000000147947 */ /* 0x000fea0003800000 */
.L_x_31:
[----:B------:R-:W-:Y:S02]  /*3cd0*/  MOV R2, 0x3cf0 ;  /* 0x00003cf000027802 */ /* 0x000fe40000000f00 */
[----:B---34-:R-:W-:Y:S05]  /*3ce0*/  CALL.REL.NOINC `($__internal_0_$__cuda_sm10x_tcgen05_guardrail_trap_col_being_dealloced_not_returned_by_alloc) ;  /* 0x0000000000d07944 */ /* 0x018fea0003c00000 */
[----:B------:R-:W-:Y:S05]  /*3cf0*/  BRA `(.L_x_32) ;  /* 0x0000000000087947 */ /* 0x000fea0003800000 */
.L_x_30:
[----:B------:R-:W-:Y:S02]  /*3d00*/  MOV R2, 0x3d20 ;  /* 0x00003d2000027802 */ /* 0x000fe40000000f00 */
[----:B---34-:R-:W-:Y:S05]  /*3d10*/  CALL.REL.NOINC `($__internal_2_$__cuda_sm10x_tcgen05_guardrail_trap_unallocated_columns_being_dealloced) ;  /* 0x0000000000dc7944 */ /* 0x018fea0003c00000 */
.L_x_32:
[----:B------:R-:W-:Y:S01]  /*3d20*/  NOP ;  /* 0x0000000000007918 */ /* 0x000fe20000000000 */
.L_x_29:
[----:B------:R-:W-:-:S04]  /*3d30*/  DEPBAR.LE SB0, 0x0 ;  /* 0x000080000000791a */ /* 0x000fc80000000000 */
[----:B------:R-:W-:-:S04]  /*3d40*/  DEPBAR.LE SB0, 0x0 ;  /* 0x000080000000791a */ /* 0x000fc80000000000 */
[----:B-----5:R-:W-:Y:S05]  /*3d50*/  EXIT ;  /* 0x000000000000794d */ /* 0x020fea0003800000 */
.L_x_5:
[----:B------:R-:W-:Y:S02]  /*3d60*/  MOV R4, UR4 ;  /* 0x0000000400047c02 */ /* 0x000fe40008000f00 */
[----:B------:R-:W-:Y:S02]  /*3d70*/  MOV R5, UR4 ;  /* 0x0000000400057c02 */ /* 0x000fe40008000f00 */
[----:B------:R-:W-:-:S07]  /*3d80*/  MOV R0, UR25 ;  /* 0x0000001900007c02 */ /* 0x000fce0008000f00 */
.L_x_33:
[----:B-1----:R1:W2:Y:S02]  /*3d90*/  SYNCS.PHASECHK.TRANS64.TRYWAIT P0, [R0+URZ+0x20], R5 ;  /* 0x00002005000075a7 */ /* 0x0022a400080011ff */
[----:B--2---:R-:W-:Y:S05]  /*3da0*/  @!P0 NANOSLEEP.SYNCS 0x989680 ;  /* 0x009896800000895d */ /* 0x004fea0003900000 */
[----:B------:R-:W2:Y:S02]  /*3db0*/  @!P0 SYNCS.PHASECHK.TRANS64 P0, [R0+URZ+0x20], R5 ;  /* 0x00002005000085a7 */ /* 0x000ea400080010ff */
[----:B--2---:R-:W-:Y:S05]  /*3dc0*/  @!P0 BRA `(.L_x_33) ;  /* 0xfffffffc00f08947 */ /* 0x004fea000383ffff */
[----:B------:R-:W-:Y:S05]  /*3dd0*/  BRA `(.L_x_4) ;  /* 0xffffffc800e07947 */ /* 0x000fea000383ffff */
.L_x_8:
[----:B------:R-:W-:Y:S02]  /*3de0*/  MOV R4, UR5 ;  /* 0x0000000500047c02 */ /* 0x000fe40008000f00 */
[----:B------:R-:W-:Y:S02]  /*3df0*/  MOV R5, UR5 ;  /* 0x0000000500057c02 */ /* 0x000fe40008000f00 */
[----:B------:R-:W-:-:S07]  /*3e00*/  MOV R0, UR4 ;  /* 0x0000000400007c02 */ /* 0x000fce0008000f00 */
.L_x_34:
[----:B-1----:R1:W2:Y:S02]  /*3e10*/  SYNCS.PHASECHK.TRANS64.TRYWAIT P0, [R0+URZ+0x20], R5 ;  /* 0x00002005000075a7 */ /* 0x0022a400080011ff */
[----:B--2---:R-:W-:Y:S05]  /*3e20*/  @!P0 NANOSLEEP.SYNCS 0x989680 ;  /* 0x009896800000895d */ /* 0x004fea0003900000 */
[----:B------:R-:W2:Y:S02]  /*3e30*/  @!P0 SYNCS.PHASECHK.TRANS64 P0, [R0+URZ+0x20], R5 ;  /* 0x00002005000085a7 */ /* 0x000ea400080010ff */
[----:B--2---:R-:W-:Y:S05]  /*3e40*/  @!P0 BRA `(.L_x_34) ;  /* 0xfffffffc00f08947 */ /* 0x004fea000383ffff */
[----:B------:R-:W-:Y:S05]  /*3e50*/  BRA `(.L_x_35) ;  /* 0xffffffcc00e07947 */ /* 0x000fea000383ffff */
.L_x_11:
[----:B------:R-:W-:Y:S02]  /*3e60*/  MOV R0, UR66 ;  /* 0x0000004200007c02 */ /* 0x000fe40008000f00 */
[-C--:B------:R-:W-:Y:S02]  /*3e70*/  MOV R8, R3.reuse ;  /* 0x0000000300087202 */ /* 0x080fe40000000f00 */
[----:B------:R-:W-:-:S07]  /*3e80*/  MOV R9, R3 ;  /* 0x0000000300097202 */ /* 0x000fce0000000f00 */
.L_x_36:
[----:B-1----:R1:W2:Y:S02]  /*3e90*/  SYNCS.PHASECHK.TRANS64.TRYWAIT P0, [R0+URZ+0x50], R9 ;  /* 0x00005009000075a7 */ /* 0x0022a400080011ff */
[----:B--2---:R-:W-:Y:S05]  /*3ea0*/  @!P0 NANOSLEEP.SYNCS 0x989680 ;  /* 0x009896800000895d */ /* 0x004fea0003900000 */
[----:B------:R-:W2:Y:S02]  /*3eb0*/  @!P0 SYNCS.PHASECHK.TRANS64 P0, [R0+URZ+0x50], R9 ;  /* 0x00005009000085a7 */ /* 0x000ea400080010ff */
[----:B--2---:R-:W-:Y:S05]  /*3ec0*/  @!P0 BRA `(.L_x_36) ;  /* 0xfffffffc00f08947 */ /* 0x004fea000383ffff */
[----:B------:R-:W-:Y:S05]  /*3ed0*/  BRA `(.L_x_37) ;  /* 0xffffffd400207947 */ /* 0x000fea000383ffff */
.L_x_13:
[----:B------:R-:W-:Y:S02]  /*3ee0*/  MOV R8, UR38 ;  /* 0x0000002600087c02 */ /* 0x000fe40008000f00 */
[----:B------:R-:W-:Y:S02]  /*3ef0*/  MOV R9, UR38 ;  /* 0x0000002600097c02 */ /* 0x000fe40008000f00 */
[----:B------:R-:W-:Y:S07]  /*3f00*/  MOV R0, UR34 ;  /* 0x0000002200007c02 */ /* 0x000fee0008000f00 */
.L_x_38:
[----:B-1----:R1:W2:Y:S02]  /*3f10*/  SYNCS.PHASECHK.TRANS64.TRYWAIT P1, [R0+URZ], R9 ;  /* 0x00000009000075a7 */ /* 0x0022a400080211ff */
[----:B--2---:R-:W-:Y:S05]  /*3f20*/  @!P1 NANOSLEEP.SYNCS 0x989680 ;  /* 0x009896800000995d */ /* 0x004fea0003900000 */
[----:B------:R-:W2:Y:S02]  /*3f30*/  @!P1 SYNCS.PHASECHK.TRANS64 P1, [R0+URZ], R9 ;  /* 0x00000009000095a7 */ /* 0x000ea400080210ff */
[----:B--2---:R-:W-:Y:S05]  /*3f40*/  @!P1 BRA `(.L_x_38) ;  /* 0xfffffffc00f09947 */ /* 0x004fea000383ffff */
[----:B------:R-:W-:Y:S05]  /*3f50*/  BRA `(.L_x_12) ;  /* 0xffffffd400b47947 */ /* 0x000fea000383ffff */
.L_x_16:
[----:B------:R-:W-:-:S07]  /*3f60*/  MOV R5, R4 ;  /* 0x0000000400057202 */ /* 0x000fce0000000f00 */
.L_x_39:
[----:B-1----:R1:W2:Y:S02]  /*3f70*/  SYNCS.PHASECHK.TRANS64.TRYWAIT P0, [R0+URZ+0x50], R5 ;  /* 0x00005005000075a7 */ /* 0x0022a400080011ff */
[----:B--2---:R-:W-:Y:S05]  /*3f80*/  @!P0 NANOSLEEP.SYNCS 0x989680 ;  /* 0x009896800000895d */ /* 0x004fea0003900000 */
[----:B------:R-:W2:Y:S02]  /*3f90*/  @!P0 SYNCS.PHASECHK.TRANS64 P0, [R0+URZ+0x50], R5 ;  /* 0x00005005000085a7 */ /* 0x000ea400080010ff */
[----:B--2---:R-:W-:Y:S05]  /*3fa0*/  @!P0 BRA `(.L_x_39) ;  /* 0xfffffffc00f08947 */ /* 0x004fea000383ffff */
[----:B------:R-:W-:Y:S05]  /*3fb0*/  BRA `(.L_x_9) ;  /* 0xffffffd8006c7947 */ /* 0x000fea000383ffff */
.L_x_23:
[----:B------:R-:W-:Y:S02]  /*3fc0*/  MOV R2, UR21 ;  /* 0x0000001500027c02 */ /* 0x000fe40008000f00 */
[----:B------:R-:W-:-:S07]  /*3fd0*/  MOV R5, R4 ;  /* 0x0000000400057202 */ /* 0x000fce0000000f00 */
.L_x_40:
[----:B-1----:R1:W2:Y:S02]  /*3fe0*/  SYNCS.PHASECHK.TRANS64.TRYWAIT P0, [R2+URZ+0x40], R5 ;  /* 0x00004005020075a7 */ /* 0x0022a400080011ff */
[----:B--2---:R-:W-:Y:S05]  /*3ff0*/  @!P0 NANOSLEEP.SYNCS 0x989680 ;  /* 0x009896800000895d */ /* 0x004fea0003900000 */
[----:B------:R-:W2:Y:S02]  /*4000*/  @!P0 SYNCS.PHASECHK.TRANS64 P0, [R2+URZ+0x40], R5 ;  /* 0x00004005020085a7 */ /* 0x000ea400080010ff */
[----:B--2---:R-:W-:Y:S05]  /*4010*/  @!P0 BRA `(.L_x_40) ;  /* 0xfffffffc00f08947 */ /* 0x004fea000383ffff */
[----:B------:R-:W-:Y:S05]  /*4020*/  BRA `(.L_x_41) ;  /* 0xffffffe000a47947 */ /* 0x000fea000383ffff */
        .weak           $__internal_0_$__cuda_sm10x_tcgen05_guardrail_trap_col_being_dealloced_not_returned_by_alloc
        .type           $__internal_0_$__cuda_sm10x_tcgen05_guardrail_trap_col_being_dealloced_not_returned_by_alloc,@function
        .size           $__internal_0_$__cuda_sm10x_tcgen05_guardrail_trap_col_being_dealloced_not_returned_by_alloc,($__internal_1_$__cuda_sm10x_tcgen05_guardrail_trap_phase_invalid_during_alloc - $__internal_0_$__cuda_sm10x_tcgen05_guardrail_trap_col_being_dealloced_not_returned_by_alloc)
$__internal_0_$__cuda_sm10x_tcgen05_guardrail_trap_col_being_dealloced_not_returned_by_alloc:
[----:B------:R-:W-:Y:S05]  /*4030*/  BPT.TRAP 0x1 ;  /* 0x000000040000795c */ /* 0x000fea0000300000 */
[----:B------:R-:W-:-:S04]  /*4040*/  HFMA2 R3, -RZ, RZ, 0, 0 ;  /* 0x00000000ff037431 */ /* 0x000fc800000001ff */
[----:B------:R-:W-:Y:S05]  /*4050*/  RET.REL.NODEC R2 `(kernel_cutlass_kernel_cudnngemm_swigludense_blockscaled_gemm_persistent_swiglu_interleaved_quantSm100BlockScaledPersistentDenseGemmKernel_object_at__TiledMMA_ThrLayoutVMNK11110000_Permuta_0) ;  /* 0xffffffbc02e87950 */ /* 0x000fea0003c3ffff */
        .weak           $__internal_1_$__cuda_sm10x_tcgen05_guardrail_trap_phase_invalid_during_alloc
        .type           $__internal_1_$__cuda_sm10x_tcgen05_guardrail_trap_phase_invalid_during_alloc,@function
        .size           $__internal_1_$__cuda_sm10x_tcgen05_guardrail_trap_phase_invalid_during_alloc,($__internal_2_$__cuda_sm10x_tcgen05_guardrail_trap_unallocated_columns_being_dealloced - $__internal_1_$__cuda_sm10x_tcgen05_guardrail_trap_phase_invalid_during_alloc)
$__internal_1_$__cuda_sm10x_tcgen05_guardrail_trap_phase_invalid_during_alloc:
[----:B------:R-:W-:Y:S05]  /*4060*/  BPT.TRAP 0x1 ;  /* 0x000000040000795c */ /* 0x000fea0000300000 */
[----:B------:R-:W-:-:S04]  /*4070*/  MOV R5, 0x0 ;  /* 0x0000000000057802 */ /* 0x000fc80000000f00 */
[----:B------:R-:W-:Y:S05]  /*4080*/  RET.REL.NODEC R4 `(kernel_cutlass_kernel_cudnngemm_swigludense_blockscaled_gemm_persistent_swiglu_interleaved_quantSm100BlockScaledPersistentDenseGemmKernel_object_at__TiledMMA_ThrLayoutVMNK11110000_Permuta_0) ;  /* 0xffffffbc04dc7950 */ /* 0x000fea0003c3ffff */
        .weak           $__internal_2_$__cuda_sm10x_tcgen05_guardrail_trap_unallocated_columns_being_dealloced
        .type           $__internal_2_$__cuda_sm10x_tcgen05_guardrail_trap_unallocated_columns_being_dealloced,@function
        .size           $__internal_2_$__cuda_sm10x_tcgen05_guardrail_trap_unallocated_columns_being_dealloced,(.L_x_45 - $__internal_2_$__cuda_sm10x_tcgen05_guardrail_trap_unallocated_columns_being_dealloced)
$__internal_2_$__cuda_sm10x_tcgen05_guardrail_trap_unallocated_columns_being_dealloced:
[----:B------:R-:W-:Y:S05]  /*4090*/  BPT.TRAP 0x1 ;  /* 0x000000040000795c */ /* 0x000fea0000300000 */
[----:B------:R-:W-:-:S04]  /*40a0*/  HFMA2 R3, -RZ, RZ, 0, 0 ;  /* 0x00000000ff037431 */ /* 0x000fc800000001ff */
[----:B------:R-:W-:Y:S05]  /*40b0*/  RET.REL.NODEC R2 `(kernel_cutlass_kernel_cudnngemm_swigludense_blockscaled_gemm_persistent_swiglu_interleaved_quantSm100BlockScaledPersistentDenseGemmKernel_object_at__TiledMMA_ThrLayoutVMNK11110000_Permuta_0) ;  /* 0xffffffbc02d07950 */ /* 0x000fea0003c3ffff */
.L_x_42:
[----:B------:R-:W-:-:S00]  /*40c0*/  BRA `(.L_x_42) ;  /* 0xfffffffc00fc7947 */ /* 0x000fc0000383ffff */
[----:B------:R-:W-:-:S00]  /*40d0*/  NOP ;  /* 0x0000000000007918 */ /* 0x000fc00000000000 */
        /* <DEDUP_REMOVED lines=10> */
.L_x_45:


//--------------------- .nv.shared.kernel_cutlass_kernel_cudnngemm_swigludense_blockscaled_gemm_persistent_swiglu_interleaved_quantSm100BlockScaledPersistentDenseGemmKernel_object_at__TiledMMA_ThrLayoutVMNK11110000_Permuta_0 --------------------------
	.section	.nv.shared.kernel_cutlass_kernel_cudnngemm_swigludense_blockscaled_gemm_persistent_swiglu_interleaved_quantSm100BlockScaledPersistentDenseGemmKernel_object_at__TiledMMA_ThrLayoutVMNK11110000_Permuta_0,"aw",@nobits
	.sectionflags	@""
	.align	1024
	.zero		1024


//--------------------- .nv.shared.reserved.0     --------------------------
	.section	.nv.shared.reserved.0,"aw",@nobits
	.align	8
	.weak		__nv_reservedSMEM_offset_0_alias
	.size		__nv_reservedSMEM_offset_0_alias, 0, 64
	.other		__nv_reservedSMEM_offset_0_alias,@"STO_CUDA_RESERVED_SHARED STV_DEFAULT"
__nv_reservedSMEM_offset_0_alias:
	.zero		0
.nv.shared.reserved.0:
	.zero		64
	.weak		__nv_reservedSMEM_allocation_phase
	.type		__nv_reservedSMEM_allocation_phase,@object
	.size		__nv_reservedSMEM_allocation_phase,(.L_0 - __nv_reservedSMEM_allocation_phase)
__nv_reservedSMEM_allocation_phase:
	.zero		1
.L_0:
	.zero		7
	.weak		__nv_reservedSMEM_devtool_atexit_pc
	.type		__nv_reservedSMEM_devtool_atexit_pc,@object
	.size		__nv_reservedSMEM_devtool_atexit_pc,(__nv_reservedSMEM_allocation_mask - __nv_reservedSMEM_devtool_atexit_pc)
__nv_reservedSMEM_devtool_atexit_pc:
	.zero		8
	.weak		__nv_reservedSMEM_allocation_mask
	.type		__nv_reservedSMEM_allocation_mask,@object
	.size		__nv_reservedSMEM_allocation_mask,(.L_2 - __nv_reservedSMEM_allocation_mask)
__nv_reservedSMEM_allocation_mask:
	.zero		4
.L_2:


//--------------------- .nv.constant0.kernel_cutlass_kernel_cudnngemm_swigludense_blockscaled_gemm_persistent_swiglu_interleaved_quantSm100BlockScaledPersistentDenseGemmKernel_object_at__TiledMMA_ThrLayoutVMNK11110000_Permuta_0 --------------------------
	.section	.nv.constant0.kernel_cutlass_kernel_cudnngemm_swigludense_blockscaled_gemm_persistent_swiglu_interleaved_quantSm100BlockScaledPersistentDenseGemmKernel_object_at__TiledMMA_ThrLayoutVMNK11110000_Permuta_0,"a",@progbits
	.sectionflags	@""
	.align	4
.nv.constant0.kernel_cutlass_kernel_cudnngemm_swigludense_blockscaled_gemm_persistent_swiglu_interleaved_quantSm100BlockScaledPersistentDenseGemmKernel_object_at__TiledMMA_ThrLayoutVMNK11110000_Permuta_0:
	.zero		1768


//--------------------- SYMBOLS --------------------------

	.type		.nv.reservedSmem.offset0,@object
	.size		.nv.reservedSmem.offset0,0x4
	.type		.nv.reservedSmem.cap,@object
	.size		.nv.reservedSmem.cap,0x4
